//
// Generated by NVIDIA NVVM Compiler
//
// Compiler Build ID: CL-36424714
// Cuda compilation tools, release 13.0, V13.0.88
// Based on NVVM 20.0.0
//

.version 9.0
.target sm_100
.address_size 64

	// .globl	_Z12SSSP_kernel1PiS_S_PbS_S_i

.visible .entry _Z12SSSP_kernel1PiS_S_PbS_S_i(
	.param .u64 .ptr .align 1 _Z12SSSP_kernel1PiS_S_PbS_S_i_param_0,
	.param .u64 .ptr .align 1 _Z12SSSP_kernel1PiS_S_PbS_S_i_param_1,
	.param .u64 .ptr .align 1 _Z12SSSP_kernel1PiS_S_PbS_S_i_param_2,
	.param .u64 .ptr .align 1 _Z12SSSP_kernel1PiS_S_PbS_S_i_param_3,
	.param .u64 .ptr .align 1 _Z12SSSP_kernel1PiS_S_PbS_S_i_param_4,
	.param .u64 .ptr .align 1 _Z12SSSP_kernel1PiS_S_PbS_S_i_param_5,
	.param .u32 _Z12SSSP_kernel1PiS_S_PbS_S_i_param_6
)
{
	.reg .pred 	%p<89>;
	.reg .b16 	%rs<17>;
	.reg .b32 	%r<1443>;
	.reg .b64 	%rd<674>;

	ld.param.u64 	%rd42, [_Z12SSSP_kernel1PiS_S_PbS_S_i_param_0];
	ld.param.u64 	%rd43, [_Z12SSSP_kernel1PiS_S_PbS_S_i_param_1];
	ld.param.u64 	%rd40, [_Z12SSSP_kernel1PiS_S_PbS_S_i_param_3];
	ld.param.u64 	%rd44, [_Z12SSSP_kernel1PiS_S_PbS_S_i_param_4];
	ld.param.u32 	%r170, [_Z12SSSP_kernel1PiS_S_PbS_S_i_param_6];
	cvta.to.global.u64 	%rd45, %rd44;
	cvta.to.global.u64 	%rd1, %rd43;
	cvta.to.global.u64 	%rd46, %rd42;
	cvta.to.global.u64 	%rd2, %rd40;
	mov.u32 	%r171, %tid.x;
	shl.b32 	%r172, %r171, 3;
	and.b32  	%r173, %r172, 7936;
	and.b32  	%r174, %r171, 31;
	or.b32  	%r175, %r173, %r174;
	mov.u32 	%r176, %ctaid.x;
	mov.u32 	%r177, %ntid.x;
	mul.lo.s32 	%r178, %r176, %r177;
	shl.b32 	%r179, %r178, 3;
	add.s32 	%r1, %r175, %r179;
	setp.ge.s32 	%p1, %r1, %r170;
	mul.wide.s32 	%rd47, %r1, 4;
	add.s64 	%rd3, %rd46, %rd47;
	add.s64 	%rd4, %rd45, %rd47;
	@%p1 bra 	$L__BB0_15;
	cvt.s64.s32 	%rd48, %r1;
	add.s64 	%rd5, %rd2, %rd48;
	ld.global.u8 	%rs1, [%rd5];
	setp.eq.s16 	%p2, %rs1, 0;
	@%p2 bra 	$L__BB0_15;
	mov.b16 	%rs2, 0;
	st.global.u8 	[%rd5], %rs2;
	ld.global.u32 	%r1389, [%rd3];
	mul.wide.s32 	%rd49, %r1389, 4;
	add.s64 	%rd50, %rd1, %rd49;
	ld.global.u32 	%r3, [%rd50];
	setp.lt.s32 	%p3, %r3, 1;
	@%p3 bra 	$L__BB0_15;
	add.s32 	%r180, %r1389, 1;
	add.s32 	%r181, %r3, %r1389;
	max.s32 	%r182, %r181, %r180;
	sub.s32 	%r4, %r182, %r1389;
	sub.s32 	%r183, %r1389, %r182;
	setp.gt.u32 	%p4, %r183, -16;
	@%p4 bra 	$L__BB0_6;
	and.b32  	%r184, %r4, -16;
	neg.s32 	%r1387, %r184;
$L__BB0_5:
	.pragma "nounroll";
	ld.param.u64 	%rd659, [_Z12SSSP_kernel1PiS_S_PbS_S_i_param_5];
	ld.param.u64 	%rd642, [_Z12SSSP_kernel1PiS_S_PbS_S_i_param_2];
	mul.wide.s32 	%rd51, %r1389, 4;
	cvta.to.global.u64 	%rd52, %rd642;
	add.s64 	%rd53, %rd52, %rd51;
	add.s64 	%rd54, %rd1, %rd51;
	ld.global.u32 	%r185, [%rd54+4];
	cvta.to.global.u64 	%rd55, %rd659;
	mul.wide.s32 	%rd56, %r185, 4;
	add.s64 	%rd57, %rd55, %rd56;
	ld.global.u32 	%r186, [%rd4];
	ld.global.u32 	%r187, [%rd53+4];
	add.s32 	%r188, %r187, %r186;
	atom.global.min.s32 	%r189, [%rd57], %r188;
	ld.global.u32 	%r190, [%rd54+8];
	mul.wide.s32 	%rd58, %r190, 4;
	add.s64 	%rd59, %rd55, %rd58;
	ld.global.u32 	%r191, [%rd4];
	ld.global.u32 	%r192, [%rd53+8];
	add.s32 	%r193, %r192, %r191;
	atom.global.min.s32 	%r194, [%rd59], %r193;
	ld.global.u32 	%r195, [%rd54+12];
	mul.wide.s32 	%rd60, %r195, 4;
	add.s64 	%rd61, %rd55, %rd60;
	ld.global.u32 	%r196, [%rd4];
	ld.global.u32 	%r197, [%rd53+12];
	add.s32 	%r198, %r197, %r196;
	atom.global.min.s32 	%r199, [%rd61], %r198;
	ld.global.u32 	%r200, [%rd54+16];
	mul.wide.s32 	%rd62, %r200, 4;
	add.s64 	%rd63, %rd55, %rd62;
	ld.global.u32 	%r201, [%rd4];
	ld.global.u32 	%r202, [%rd53+16];
	add.s32 	%r203, %r202, %r201;
	atom.global.min.s32 	%r204, [%rd63], %r203;
	ld.global.u32 	%r205, [%rd54+20];
	mul.wide.s32 	%rd64, %r205, 4;
	add.s64 	%rd65, %rd55, %rd64;
	ld.global.u32 	%r206, [%rd4];
	ld.global.u32 	%r207, [%rd53+20];
	add.s32 	%r208, %r207, %r206;
	atom.global.min.s32 	%r209, [%rd65], %r208;
	ld.global.u32 	%r210, [%rd54+24];
	mul.wide.s32 	%rd66, %r210, 4;
	add.s64 	%rd67, %rd55, %rd66;
	ld.global.u32 	%r211, [%rd4];
	ld.global.u32 	%r212, [%rd53+24];
	add.s32 	%r213, %r212, %r211;
	atom.global.min.s32 	%r214, [%rd67], %r213;
	ld.global.u32 	%r215, [%rd54+28];
	mul.wide.s32 	%rd68, %r215, 4;
	add.s64 	%rd69, %rd55, %rd68;
	ld.global.u32 	%r216, [%rd4];
	ld.global.u32 	%r217, [%rd53+28];
	add.s32 	%r218, %r217, %r216;
	atom.global.min.s32 	%r219, [%rd69], %r218;
	ld.global.u32 	%r220, [%rd54+32];
	mul.wide.s32 	%rd70, %r220, 4;
	add.s64 	%rd71, %rd55, %rd70;
	ld.global.u32 	%r221, [%rd4];
	ld.global.u32 	%r222, [%rd53+32];
	add.s32 	%r223, %r222, %r221;
	atom.global.min.s32 	%r224, [%rd71], %r223;
	ld.global.u32 	%r225, [%rd54+36];
	mul.wide.s32 	%rd72, %r225, 4;
	add.s64 	%rd73, %rd55, %rd72;
	ld.global.u32 	%r226, [%rd4];
	ld.global.u32 	%r227, [%rd53+36];
	add.s32 	%r228, %r227, %r226;
	atom.global.min.s32 	%r229, [%rd73], %r228;
	ld.global.u32 	%r230, [%rd54+40];
	mul.wide.s32 	%rd74, %r230, 4;
	add.s64 	%rd75, %rd55, %rd74;
	ld.global.u32 	%r231, [%rd4];
	ld.global.u32 	%r232, [%rd53+40];
	add.s32 	%r233, %r232, %r231;
	atom.global.min.s32 	%r234, [%rd75], %r233;
	ld.global.u32 	%r235, [%rd54+44];
	mul.wide.s32 	%rd76, %r235, 4;
	add.s64 	%rd77, %rd55, %rd76;
	ld.global.u32 	%r236, [%rd4];
	ld.global.u32 	%r237, [%rd53+44];
	add.s32 	%r238, %r237, %r236;
	atom.global.min.s32 	%r239, [%rd77], %r238;
	ld.global.u32 	%r240, [%rd54+48];
	mul.wide.s32 	%rd78, %r240, 4;
	add.s64 	%rd79, %rd55, %rd78;
	ld.global.u32 	%r241, [%rd4];
	ld.global.u32 	%r242, [%rd53+48];
	add.s32 	%r243, %r242, %r241;
	atom.global.min.s32 	%r244, [%rd79], %r243;
	ld.global.u32 	%r245, [%rd54+52];
	mul.wide.s32 	%rd80, %r245, 4;
	add.s64 	%rd81, %rd55, %rd80;
	ld.global.u32 	%r246, [%rd4];
	ld.global.u32 	%r247, [%rd53+52];
	add.s32 	%r248, %r247, %r246;
	atom.global.min.s32 	%r249, [%rd81], %r248;
	ld.global.u32 	%r250, [%rd54+56];
	mul.wide.s32 	%rd82, %r250, 4;
	add.s64 	%rd83, %rd55, %rd82;
	ld.global.u32 	%r251, [%rd4];
	ld.global.u32 	%r252, [%rd53+56];
	add.s32 	%r253, %r252, %r251;
	atom.global.min.s32 	%r254, [%rd83], %r253;
	ld.global.u32 	%r255, [%rd54+60];
	mul.wide.s32 	%rd84, %r255, 4;
	add.s64 	%rd85, %rd55, %rd84;
	ld.global.u32 	%r256, [%rd4];
	ld.global.u32 	%r257, [%rd53+60];
	add.s32 	%r258, %r257, %r256;
	atom.global.min.s32 	%r259, [%rd85], %r258;
	add.s32 	%r1389, %r1389, 16;
	ld.global.u32 	%r260, [%rd54+64];
	mul.wide.s32 	%rd86, %r260, 4;
	add.s64 	%rd87, %rd55, %rd86;
	ld.global.u32 	%r261, [%rd4];
	ld.global.u32 	%r262, [%rd53+64];
	add.s32 	%r263, %r262, %r261;
	atom.global.min.s32 	%r264, [%rd87], %r263;
	add.s32 	%r1387, %r1387, 16;
	setp.ne.s32 	%p5, %r1387, 0;
	@%p5 bra 	$L__BB0_5;
$L__BB0_6:
	and.b32  	%r11, %r4, 15;
	setp.eq.s32 	%p6, %r11, 0;
	@%p6 bra 	$L__BB0_15;
	ld.param.u64 	%rd660, [_Z12SSSP_kernel1PiS_S_PbS_S_i_param_5];
	ld.param.u64 	%rd643, [_Z12SSSP_kernel1PiS_S_PbS_S_i_param_2];
	cvta.to.global.u64 	%rd6, %rd660;
	cvta.to.global.u64 	%rd7, %rd643;
	and.b32  	%r12, %r4, 7;
	setp.lt.u32 	%p7, %r11, 8;
	@%p7 bra 	$L__BB0_9;
	mul.wide.s32 	%rd88, %r1389, 4;
	add.s64 	%rd89, %rd1, %rd88;
	ld.global.u32 	%r265, [%rd89+4];
	mul.wide.s32 	%rd90, %r265, 4;
	add.s64 	%rd91, %rd6, %rd90;
	ld.global.u32 	%r266, [%rd4];
	add.s64 	%rd92, %rd7, %rd88;
	ld.global.u32 	%r267, [%rd92+4];
	add.s32 	%r268, %r267, %r266;
	atom.global.min.s32 	%r269, [%rd91], %r268;
	ld.global.u32 	%r270, [%rd89+8];
	mul.wide.s32 	%rd93, %r270, 4;
	add.s64 	%rd94, %rd6, %rd93;
	ld.global.u32 	%r271, [%rd4];
	ld.global.u32 	%r272, [%rd92+8];
	add.s32 	%r273, %r272, %r271;
	atom.global.min.s32 	%r274, [%rd94], %r273;
	ld.global.u32 	%r275, [%rd89+12];
	mul.wide.s32 	%rd95, %r275, 4;
	add.s64 	%rd96, %rd6, %rd95;
	ld.global.u32 	%r276, [%rd4];
	ld.global.u32 	%r277, [%rd92+12];
	add.s32 	%r278, %r277, %r276;
	atom.global.min.s32 	%r279, [%rd96], %r278;
	ld.global.u32 	%r280, [%rd89+16];
	mul.wide.s32 	%rd97, %r280, 4;
	add.s64 	%rd98, %rd6, %rd97;
	ld.global.u32 	%r281, [%rd4];
	ld.global.u32 	%r282, [%rd92+16];
	add.s32 	%r283, %r282, %r281;
	atom.global.min.s32 	%r284, [%rd98], %r283;
	ld.global.u32 	%r285, [%rd89+20];
	mul.wide.s32 	%rd99, %r285, 4;
	add.s64 	%rd100, %rd6, %rd99;
	ld.global.u32 	%r286, [%rd4];
	ld.global.u32 	%r287, [%rd92+20];
	add.s32 	%r288, %r287, %r286;
	atom.global.min.s32 	%r289, [%rd100], %r288;
	ld.global.u32 	%r290, [%rd89+24];
	mul.wide.s32 	%rd101, %r290, 4;
	add.s64 	%rd102, %rd6, %rd101;
	ld.global.u32 	%r291, [%rd4];
	ld.global.u32 	%r292, [%rd92+24];
	add.s32 	%r293, %r292, %r291;
	atom.global.min.s32 	%r294, [%rd102], %r293;
	ld.global.u32 	%r295, [%rd89+28];
	mul.wide.s32 	%rd103, %r295, 4;
	add.s64 	%rd104, %rd6, %rd103;
	ld.global.u32 	%r296, [%rd4];
	ld.global.u32 	%r297, [%rd92+28];
	add.s32 	%r298, %r297, %r296;
	atom.global.min.s32 	%r299, [%rd104], %r298;
	add.s32 	%r1389, %r1389, 8;
	ld.global.u32 	%r300, [%rd89+32];
	mul.wide.s32 	%rd105, %r300, 4;
	add.s64 	%rd106, %rd6, %rd105;
	ld.global.u32 	%r301, [%rd4];
	ld.global.u32 	%r302, [%rd92+32];
	add.s32 	%r303, %r302, %r301;
	atom.global.min.s32 	%r304, [%rd106], %r303;
$L__BB0_9:
	setp.eq.s32 	%p8, %r12, 0;
	@%p8 bra 	$L__BB0_15;
	and.b32  	%r15, %r4, 3;
	setp.lt.u32 	%p9, %r12, 4;
	@%p9 bra 	$L__BB0_12;
	mul.wide.s32 	%rd107, %r1389, 4;
	add.s64 	%rd108, %rd1, %rd107;
	ld.global.u32 	%r305, [%rd108+4];
	mul.wide.s32 	%rd109, %r305, 4;
	add.s64 	%rd110, %rd6, %rd109;
	ld.global.u32 	%r306, [%rd4];
	add.s64 	%rd111, %rd7, %rd107;
	ld.global.u32 	%r307, [%rd111+4];
	add.s32 	%r308, %r307, %r306;
	atom.global.min.s32 	%r309, [%rd110], %r308;
	ld.global.u32 	%r310, [%rd108+8];
	mul.wide.s32 	%rd112, %r310, 4;
	add.s64 	%rd113, %rd6, %rd112;
	ld.global.u32 	%r311, [%rd4];
	ld.global.u32 	%r312, [%rd111+8];
	add.s32 	%r313, %r312, %r311;
	atom.global.min.s32 	%r314, [%rd113], %r313;
	ld.global.u32 	%r315, [%rd108+12];
	mul.wide.s32 	%rd114, %r315, 4;
	add.s64 	%rd115, %rd6, %rd114;
	ld.global.u32 	%r316, [%rd4];
	ld.global.u32 	%r317, [%rd111+12];
	add.s32 	%r318, %r317, %r316;
	atom.global.min.s32 	%r319, [%rd115], %r318;
	add.s32 	%r1389, %r1389, 4;
	ld.global.u32 	%r320, [%rd108+16];
	mul.wide.s32 	%rd116, %r320, 4;
	add.s64 	%rd117, %rd6, %rd116;
	ld.global.u32 	%r321, [%rd4];
	ld.global.u32 	%r322, [%rd111+16];
	add.s32 	%r323, %r322, %r321;
	atom.global.min.s32 	%r324, [%rd117], %r323;
$L__BB0_12:
	setp.eq.s32 	%p10, %r15, 0;
	@%p10 bra 	$L__BB0_15;
	add.s64 	%rd8, %rd1, 4;
	add.s64 	%rd9, %rd7, 4;
	neg.s32 	%r1392, %r15;
$L__BB0_14:
	.pragma "nounroll";
	mul.wide.s32 	%rd118, %r1389, 4;
	add.s64 	%rd119, %rd8, %rd118;
	add.s32 	%r1389, %r1389, 1;
	add.s64 	%rd120, %rd9, %rd118;
	ld.global.u32 	%r325, [%rd119];
	mul.wide.s32 	%rd121, %r325, 4;
	add.s64 	%rd122, %rd6, %rd121;
	ld.global.u32 	%r326, [%rd4];
	ld.global.u32 	%r327, [%rd120];
	add.s32 	%r328, %r327, %r326;
	atom.global.min.s32 	%r329, [%rd122], %r328;
	add.s32 	%r1392, %r1392, 1;
	setp.ne.s32 	%p11, %r1392, 0;
	@%p11 bra 	$L__BB0_14;
$L__BB0_15:
	ld.param.u64 	%rd658, [_Z12SSSP_kernel1PiS_S_PbS_S_i_param_3];
	cvt.s64.s32 	%rd123, %r1;
	add.s32 	%r330, %r1, 32;
	setp.ge.s32 	%p12, %r330, %r170;
	cvta.to.global.u64 	%rd124, %rd658;
	add.s64 	%rd10, %rd124, %rd123;
	@%p12 bra 	$L__BB0_30;
	ld.global.u8 	%rs3, [%rd10+32];
	setp.eq.s16 	%p13, %rs3, 0;
	@%p13 bra 	$L__BB0_30;
	mov.b16 	%rs4, 0;
	st.global.u8 	[%rd10+32], %rs4;
	ld.global.u32 	%r1396, [%rd3+128];
	mul.wide.s32 	%rd125, %r1396, 4;
	add.s64 	%rd126, %rd1, %rd125;
	ld.global.u32 	%r24, [%rd126];
	setp.lt.s32 	%p14, %r24, 1;
	@%p14 bra 	$L__BB0_30;
	add.s32 	%r331, %r1396, 1;
	add.s32 	%r332, %r24, %r1396;
	max.s32 	%r333, %r332, %r331;
	sub.s32 	%r25, %r333, %r1396;
	sub.s32 	%r334, %r1396, %r333;
	setp.gt.u32 	%p15, %r334, -16;
	@%p15 bra 	$L__BB0_21;
	and.b32  	%r335, %r25, -16;
	neg.s32 	%r1394, %r335;
$L__BB0_20:
	.pragma "nounroll";
	ld.param.u64 	%rd661, [_Z12SSSP_kernel1PiS_S_PbS_S_i_param_5];
	ld.param.u64 	%rd644, [_Z12SSSP_kernel1PiS_S_PbS_S_i_param_2];
	mul.wide.s32 	%rd127, %r1396, 4;
	cvta.to.global.u64 	%rd128, %rd644;
	add.s64 	%rd129, %rd128, %rd127;
	add.s64 	%rd130, %rd1, %rd127;
	ld.global.u32 	%r336, [%rd130+4];
	cvta.to.global.u64 	%rd131, %rd661;
	mul.wide.s32 	%rd132, %r336, 4;
	add.s64 	%rd133, %rd131, %rd132;
	ld.global.u32 	%r337, [%rd4+128];
	ld.global.u32 	%r338, [%rd129+4];
	add.s32 	%r339, %r338, %r337;
	atom.global.min.s32 	%r340, [%rd133], %r339;
	ld.global.u32 	%r341, [%rd130+8];
	mul.wide.s32 	%rd134, %r341, 4;
	add.s64 	%rd135, %rd131, %rd134;
	ld.global.u32 	%r342, [%rd4+128];
	ld.global.u32 	%r343, [%rd129+8];
	add.s32 	%r344, %r343, %r342;
	atom.global.min.s32 	%r345, [%rd135], %r344;
	ld.global.u32 	%r346, [%rd130+12];
	mul.wide.s32 	%rd136, %r346, 4;
	add.s64 	%rd137, %rd131, %rd136;
	ld.global.u32 	%r347, [%rd4+128];
	ld.global.u32 	%r348, [%rd129+12];
	add.s32 	%r349, %r348, %r347;
	atom.global.min.s32 	%r350, [%rd137], %r349;
	ld.global.u32 	%r351, [%rd130+16];
	mul.wide.s32 	%rd138, %r351, 4;
	add.s64 	%rd139, %rd131, %rd138;
	ld.global.u32 	%r352, [%rd4+128];
	ld.global.u32 	%r353, [%rd129+16];
	add.s32 	%r354, %r353, %r352;
	atom.global.min.s32 	%r355, [%rd139], %r354;
	ld.global.u32 	%r356, [%rd130+20];
	mul.wide.s32 	%rd140, %r356, 4;
	add.s64 	%rd141, %rd131, %rd140;
	ld.global.u32 	%r357, [%rd4+128];
	ld.global.u32 	%r358, [%rd129+20];
	add.s32 	%r359, %r358, %r357;
	atom.global.min.s32 	%r360, [%rd141], %r359;
	ld.global.u32 	%r361, [%rd130+24];
	mul.wide.s32 	%rd142, %r361, 4;
	add.s64 	%rd143, %rd131, %rd142;
	ld.global.u32 	%r362, [%rd4+128];
	ld.global.u32 	%r363, [%rd129+24];
	add.s32 	%r364, %r363, %r362;
	atom.global.min.s32 	%r365, [%rd143], %r364;
	ld.global.u32 	%r366, [%rd130+28];
	mul.wide.s32 	%rd144, %r366, 4;
	add.s64 	%rd145, %rd131, %rd144;
	ld.global.u32 	%r367, [%rd4+128];
	ld.global.u32 	%r368, [%rd129+28];
	add.s32 	%r369, %r368, %r367;
	atom.global.min.s32 	%r370, [%rd145], %r369;
	ld.global.u32 	%r371, [%rd130+32];
	mul.wide.s32 	%rd146, %r371, 4;
	add.s64 	%rd147, %rd131, %rd146;
	ld.global.u32 	%r372, [%rd4+128];
	ld.global.u32 	%r373, [%rd129+32];
	add.s32 	%r374, %r373, %r372;
	atom.global.min.s32 	%r375, [%rd147], %r374;
	ld.global.u32 	%r376, [%rd130+36];
	mul.wide.s32 	%rd148, %r376, 4;
	add.s64 	%rd149, %rd131, %rd148;
	ld.global.u32 	%r377, [%rd4+128];
	ld.global.u32 	%r378, [%rd129+36];
	add.s32 	%r379, %r378, %r377;
	atom.global.min.s32 	%r380, [%rd149], %r379;
	ld.global.u32 	%r381, [%rd130+40];
	mul.wide.s32 	%rd150, %r381, 4;
	add.s64 	%rd151, %rd131, %rd150;
	ld.global.u32 	%r382, [%rd4+128];
	ld.global.u32 	%r383, [%rd129+40];
	add.s32 	%r384, %r383, %r382;
	atom.global.min.s32 	%r385, [%rd151], %r384;
	ld.global.u32 	%r386, [%rd130+44];
	mul.wide.s32 	%rd152, %r386, 4;
	add.s64 	%rd153, %rd131, %rd152;
	ld.global.u32 	%r387, [%rd4+128];
	ld.global.u32 	%r388, [%rd129+44];
	add.s32 	%r389, %r388, %r387;
	atom.global.min.s32 	%r390, [%rd153], %r389;
	ld.global.u32 	%r391, [%rd130+48];
	mul.wide.s32 	%rd154, %r391, 4;
	add.s64 	%rd155, %rd131, %rd154;
	ld.global.u32 	%r392, [%rd4+128];
	ld.global.u32 	%r393, [%rd129+48];
	add.s32 	%r394, %r393, %r392;
	atom.global.min.s32 	%r395, [%rd155], %r394;
	ld.global.u32 	%r396, [%rd130+52];
	mul.wide.s32 	%rd156, %r396, 4;
	add.s64 	%rd157, %rd131, %rd156;
	ld.global.u32 	%r397, [%rd4+128];
	ld.global.u32 	%r398, [%rd129+52];
	add.s32 	%r399, %r398, %r397;
	atom.global.min.s32 	%r400, [%rd157], %r399;
	ld.global.u32 	%r401, [%rd130+56];
	mul.wide.s32 	%rd158, %r401, 4;
	add.s64 	%rd159, %rd131, %rd158;
	ld.global.u32 	%r402, [%rd4+128];
	ld.global.u32 	%r403, [%rd129+56];
	add.s32 	%r404, %r403, %r402;
	atom.global.min.s32 	%r405, [%rd159], %r404;
	ld.global.u32 	%r406, [%rd130+60];
	mul.wide.s32 	%rd160, %r406, 4;
	add.s64 	%rd161, %rd131, %rd160;
	ld.global.u32 	%r407, [%rd4+128];
	ld.global.u32 	%r408, [%rd129+60];
	add.s32 	%r409, %r408, %r407;
	atom.global.min.s32 	%r410, [%rd161], %r409;
	add.s32 	%r1396, %r1396, 16;
	ld.global.u32 	%r411, [%rd130+64];
	mul.wide.s32 	%rd162, %r411, 4;
	add.s64 	%rd163, %rd131, %rd162;
	ld.global.u32 	%r412, [%rd4+128];
	ld.global.u32 	%r413, [%rd129+64];
	add.s32 	%r414, %r413, %r412;
	atom.global.min.s32 	%r415, [%rd163], %r414;
	add.s32 	%r1394, %r1394, 16;
	setp.ne.s32 	%p16, %r1394, 0;
	@%p16 bra 	$L__BB0_20;
$L__BB0_21:
	and.b32  	%r32, %r25, 15;
	setp.eq.s32 	%p17, %r32, 0;
	@%p17 bra 	$L__BB0_30;
	ld.param.u64 	%rd662, [_Z12SSSP_kernel1PiS_S_PbS_S_i_param_5];
	ld.param.u64 	%rd645, [_Z12SSSP_kernel1PiS_S_PbS_S_i_param_2];
	cvta.to.global.u64 	%rd11, %rd662;
	cvta.to.global.u64 	%rd12, %rd645;
	and.b32  	%r33, %r25, 7;
	setp.lt.u32 	%p18, %r32, 8;
	@%p18 bra 	$L__BB0_24;
	mul.wide.s32 	%rd164, %r1396, 4;
	add.s64 	%rd165, %rd1, %rd164;
	ld.global.u32 	%r416, [%rd165+4];
	mul.wide.s32 	%rd166, %r416, 4;
	add.s64 	%rd167, %rd11, %rd166;
	ld.global.u32 	%r417, [%rd4+128];
	add.s64 	%rd168, %rd12, %rd164;
	ld.global.u32 	%r418, [%rd168+4];
	add.s32 	%r419, %r418, %r417;
	atom.global.min.s32 	%r420, [%rd167], %r419;
	ld.global.u32 	%r421, [%rd165+8];
	mul.wide.s32 	%rd169, %r421, 4;
	add.s64 	%rd170, %rd11, %rd169;
	ld.global.u32 	%r422, [%rd4+128];
	ld.global.u32 	%r423, [%rd168+8];
	add.s32 	%r424, %r423, %r422;
	atom.global.min.s32 	%r425, [%rd170], %r424;
	ld.global.u32 	%r426, [%rd165+12];
	mul.wide.s32 	%rd171, %r426, 4;
	add.s64 	%rd172, %rd11, %rd171;
	ld.global.u32 	%r427, [%rd4+128];
	ld.global.u32 	%r428, [%rd168+12];
	add.s32 	%r429, %r428, %r427;
	atom.global.min.s32 	%r430, [%rd172], %r429;
	ld.global.u32 	%r431, [%rd165+16];
	mul.wide.s32 	%rd173, %r431, 4;
	add.s64 	%rd174, %rd11, %rd173;
	ld.global.u32 	%r432, [%rd4+128];
	ld.global.u32 	%r433, [%rd168+16];
	add.s32 	%r434, %r433, %r432;
	atom.global.min.s32 	%r435, [%rd174], %r434;
	ld.global.u32 	%r436, [%rd165+20];
	mul.wide.s32 	%rd175, %r436, 4;
	add.s64 	%rd176, %rd11, %rd175;
	ld.global.u32 	%r437, [%rd4+128];
	ld.global.u32 	%r438, [%rd168+20];
	add.s32 	%r439, %r438, %r437;
	atom.global.min.s32 	%r440, [%rd176], %r439;
	ld.global.u32 	%r441, [%rd165+24];
	mul.wide.s32 	%rd177, %r441, 4;
	add.s64 	%rd178, %rd11, %rd177;
	ld.global.u32 	%r442, [%rd4+128];
	ld.global.u32 	%r443, [%rd168+24];
	add.s32 	%r444, %r443, %r442;
	atom.global.min.s32 	%r445, [%rd178], %r444;
	ld.global.u32 	%r446, [%rd165+28];
	mul.wide.s32 	%rd179, %r446, 4;
	add.s64 	%rd180, %rd11, %rd179;
	ld.global.u32 	%r447, [%rd4+128];
	ld.global.u32 	%r448, [%rd168+28];
	add.s32 	%r449, %r448, %r447;
	atom.global.min.s32 	%r450, [%rd180], %r449;
	add.s32 	%r1396, %r1396, 8;
	ld.global.u32 	%r451, [%rd165+32];
	mul.wide.s32 	%rd181, %r451, 4;
	add.s64 	%rd182, %rd11, %rd181;
	ld.global.u32 	%r452, [%rd4+128];
	ld.global.u32 	%r453, [%rd168+32];
	add.s32 	%r454, %r453, %r452;
	atom.global.min.s32 	%r455, [%rd182], %r454;
$L__BB0_24:
	setp.eq.s32 	%p19, %r33, 0;
	@%p19 bra 	$L__BB0_30;
	and.b32  	%r36, %r25, 3;
	setp.lt.u32 	%p20, %r33, 4;
	@%p20 bra 	$L__BB0_27;
	mul.wide.s32 	%rd183, %r1396, 4;
	add.s64 	%rd184, %rd1, %rd183;
	ld.global.u32 	%r456, [%rd184+4];
	mul.wide.s32 	%rd185, %r456, 4;
	add.s64 	%rd186, %rd11, %rd185;
	ld.global.u32 	%r457, [%rd4+128];
	add.s64 	%rd187, %rd12, %rd183;
	ld.global.u32 	%r458, [%rd187+4];
	add.s32 	%r459, %r458, %r457;
	atom.global.min.s32 	%r460, [%rd186], %r459;
	ld.global.u32 	%r461, [%rd184+8];
	mul.wide.s32 	%rd188, %r461, 4;
	add.s64 	%rd189, %rd11, %rd188;
	ld.global.u32 	%r462, [%rd4+128];
	ld.global.u32 	%r463, [%rd187+8];
	add.s32 	%r464, %r463, %r462;
	atom.global.min.s32 	%r465, [%rd189], %r464;
	ld.global.u32 	%r466, [%rd184+12];
	mul.wide.s32 	%rd190, %r466, 4;
	add.s64 	%rd191, %rd11, %rd190;
	ld.global.u32 	%r467, [%rd4+128];
	ld.global.u32 	%r468, [%rd187+12];
	add.s32 	%r469, %r468, %r467;
	atom.global.min.s32 	%r470, [%rd191], %r469;
	add.s32 	%r1396, %r1396, 4;
	ld.global.u32 	%r471, [%rd184+16];
	mul.wide.s32 	%rd192, %r471, 4;
	add.s64 	%rd193, %rd11, %rd192;
	ld.global.u32 	%r472, [%rd4+128];
	ld.global.u32 	%r473, [%rd187+16];
	add.s32 	%r474, %r473, %r472;
	atom.global.min.s32 	%r475, [%rd193], %r474;
$L__BB0_27:
	setp.eq.s32 	%p21, %r36, 0;
	@%p21 bra 	$L__BB0_30;
	add.s64 	%rd13, %rd1, 4;
	add.s64 	%rd14, %rd12, 4;
	neg.s32 	%r1399, %r36;
$L__BB0_29:
	.pragma "nounroll";
	mul.wide.s32 	%rd194, %r1396, 4;
	add.s64 	%rd195, %rd13, %rd194;
	add.s32 	%r1396, %r1396, 1;
	add.s64 	%rd196, %rd14, %rd194;
	ld.global.u32 	%r476, [%rd195];
	mul.wide.s32 	%rd197, %r476, 4;
	add.s64 	%rd198, %rd11, %rd197;
	ld.global.u32 	%r477, [%rd4+128];
	ld.global.u32 	%r478, [%rd196];
	add.s32 	%r479, %r478, %r477;
	atom.global.min.s32 	%r480, [%rd198], %r479;
	add.s32 	%r1399, %r1399, 1;
	setp.ne.s32 	%p22, %r1399, 0;
	@%p22 bra 	$L__BB0_29;
$L__BB0_30:
	add.s32 	%r481, %r1, 64;
	setp.ge.s32 	%p23, %r481, %r170;
	@%p23 bra 	$L__BB0_45;
	ld.global.u8 	%rs5, [%rd10+64];
	setp.eq.s16 	%p24, %rs5, 0;
	@%p24 bra 	$L__BB0_45;
	mov.b16 	%rs6, 0;
	st.global.u8 	[%rd10+64], %rs6;
	ld.global.u32 	%r1403, [%rd3+256];
	mul.wide.s32 	%rd199, %r1403, 4;
	add.s64 	%rd200, %rd1, %rd199;
	ld.global.u32 	%r45, [%rd200];
	setp.lt.s32 	%p25, %r45, 1;
	@%p25 bra 	$L__BB0_45;
	add.s32 	%r482, %r1403, 1;
	add.s32 	%r483, %r45, %r1403;
	max.s32 	%r484, %r483, %r482;
	sub.s32 	%r46, %r484, %r1403;
	sub.s32 	%r485, %r1403, %r484;
	setp.gt.u32 	%p26, %r485, -16;
	@%p26 bra 	$L__BB0_36;
	and.b32  	%r486, %r46, -16;
	neg.s32 	%r1401, %r486;
$L__BB0_35:
	.pragma "nounroll";
	ld.param.u64 	%rd663, [_Z12SSSP_kernel1PiS_S_PbS_S_i_param_5];
	ld.param.u64 	%rd646, [_Z12SSSP_kernel1PiS_S_PbS_S_i_param_2];
	mul.wide.s32 	%rd201, %r1403, 4;
	cvta.to.global.u64 	%rd202, %rd646;
	add.s64 	%rd203, %rd202, %rd201;
	add.s64 	%rd204, %rd1, %rd201;
	ld.global.u32 	%r487, [%rd204+4];
	cvta.to.global.u64 	%rd205, %rd663;
	mul.wide.s32 	%rd206, %r487, 4;
	add.s64 	%rd207, %rd205, %rd206;
	ld.global.u32 	%r488, [%rd4+256];
	ld.global.u32 	%r489, [%rd203+4];
	add.s32 	%r490, %r489, %r488;
	atom.global.min.s32 	%r491, [%rd207], %r490;
	ld.global.u32 	%r492, [%rd204+8];
	mul.wide.s32 	%rd208, %r492, 4;
	add.s64 	%rd209, %rd205, %rd208;
	ld.global.u32 	%r493, [%rd4+256];
	ld.global.u32 	%r494, [%rd203+8];
	add.s32 	%r495, %r494, %r493;
	atom.global.min.s32 	%r496, [%rd209], %r495;
	ld.global.u32 	%r497, [%rd204+12];
	mul.wide.s32 	%rd210, %r497, 4;
	add.s64 	%rd211, %rd205, %rd210;
	ld.global.u32 	%r498, [%rd4+256];
	ld.global.u32 	%r499, [%rd203+12];
	add.s32 	%r500, %r499, %r498;
	atom.global.min.s32 	%r501, [%rd211], %r500;
	ld.global.u32 	%r502, [%rd204+16];
	mul.wide.s32 	%rd212, %r502, 4;
	add.s64 	%rd213, %rd205, %rd212;
	ld.global.u32 	%r503, [%rd4+256];
	ld.global.u32 	%r504, [%rd203+16];
	add.s32 	%r505, %r504, %r503;
	atom.global.min.s32 	%r506, [%rd213], %r505;
	ld.global.u32 	%r507, [%rd204+20];
	mul.wide.s32 	%rd214, %r507, 4;
	add.s64 	%rd215, %rd205, %rd214;
	ld.global.u32 	%r508, [%rd4+256];
	ld.global.u32 	%r509, [%rd203+20];
	add.s32 	%r510, %r509, %r508;
	atom.global.min.s32 	%r511, [%rd215], %r510;
	ld.global.u32 	%r512, [%rd204+24];
	mul.wide.s32 	%rd216, %r512, 4;
	add.s64 	%rd217, %rd205, %rd216;
	ld.global.u32 	%r513, [%rd4+256];
	ld.global.u32 	%r514, [%rd203+24];
	add.s32 	%r515, %r514, %r513;
	atom.global.min.s32 	%r516, [%rd217], %r515;
	ld.global.u32 	%r517, [%rd204+28];
	mul.wide.s32 	%rd218, %r517, 4;
	add.s64 	%rd219, %rd205, %rd218;
	ld.global.u32 	%r518, [%rd4+256];
	ld.global.u32 	%r519, [%rd203+28];
	add.s32 	%r520, %r519, %r518;
	atom.global.min.s32 	%r521, [%rd219], %r520;
	ld.global.u32 	%r522, [%rd204+32];
	mul.wide.s32 	%rd220, %r522, 4;
	add.s64 	%rd221, %rd205, %rd220;
	ld.global.u32 	%r523, [%rd4+256];
	ld.global.u32 	%r524, [%rd203+32];
	add.s32 	%r525, %r524, %r523;
	atom.global.min.s32 	%r526, [%rd221], %r525;
	ld.global.u32 	%r527, [%rd204+36];
	mul.wide.s32 	%rd222, %r527, 4;
	add.s64 	%rd223, %rd205, %rd222;
	ld.global.u32 	%r528, [%rd4+256];
	ld.global.u32 	%r529, [%rd203+36];
	add.s32 	%r530, %r529, %r528;
	atom.global.min.s32 	%r531, [%rd223], %r530;
	ld.global.u32 	%r532, [%rd204+40];
	mul.wide.s32 	%rd224, %r532, 4;
	add.s64 	%rd225, %rd205, %rd224;
	ld.global.u32 	%r533, [%rd4+256];
	ld.global.u32 	%r534, [%rd203+40];
	add.s32 	%r535, %r534, %r533;
	atom.global.min.s32 	%r536, [%rd225], %r535;
	ld.global.u32 	%r537, [%rd204+44];
	mul.wide.s32 	%rd226, %r537, 4;
	add.s64 	%rd227, %rd205, %rd226;
	ld.global.u32 	%r538, [%rd4+256];
	ld.global.u32 	%r539, [%rd203+44];
	add.s32 	%r540, %r539, %r538;
	atom.global.min.s32 	%r541, [%rd227], %r540;
	ld.global.u32 	%r542, [%rd204+48];
	mul.wide.s32 	%rd228, %r542, 4;
	add.s64 	%rd229, %rd205, %rd228;
	ld.global.u32 	%r543, [%rd4+256];
	ld.global.u32 	%r544, [%rd203+48];
	add.s32 	%r545, %r544, %r543;
	atom.global.min.s32 	%r546, [%rd229], %r545;
	ld.global.u32 	%r547, [%rd204+52];
	mul.wide.s32 	%rd230, %r547, 4;
	add.s64 	%rd231, %rd205, %rd230;
	ld.global.u32 	%r548, [%rd4+256];
	ld.global.u32 	%r549, [%rd203+52];
	add.s32 	%r550, %r549, %r548;
	atom.global.min.s32 	%r551, [%rd231], %r550;
	ld.global.u32 	%r552, [%rd204+56];
	mul.wide.s32 	%rd232, %r552, 4;
	add.s64 	%rd233, %rd205, %rd232;
	ld.global.u32 	%r553, [%rd4+256];
	ld.global.u32 	%r554, [%rd203+56];
	add.s32 	%r555, %r554, %r553;
	atom.global.min.s32 	%r556, [%rd233], %r555;
	ld.global.u32 	%r557, [%rd204+60];
	mul.wide.s32 	%rd234, %r557, 4;
	add.s64 	%rd235, %rd205, %rd234;
	ld.global.u32 	%r558, [%rd4+256];
	ld.global.u32 	%r559, [%rd203+60];
	add.s32 	%r560, %r559, %r558;
	atom.global.min.s32 	%r561, [%rd235], %r560;
	add.s32 	%r1403, %r1403, 16;
	ld.global.u32 	%r562, [%rd204+64];
	mul.wide.s32 	%rd236, %r562, 4;
	add.s64 	%rd237, %rd205, %rd236;
	ld.global.u32 	%r563, [%rd4+256];
	ld.global.u32 	%r564, [%rd203+64];
	add.s32 	%r565, %r564, %r563;
	atom.global.min.s32 	%r566, [%rd237], %r565;
	add.s32 	%r1401, %r1401, 16;
	setp.ne.s32 	%p27, %r1401, 0;
	@%p27 bra 	$L__BB0_35;
$L__BB0_36:
	and.b32  	%r53, %r46, 15;
	setp.eq.s32 	%p28, %r53, 0;
	@%p28 bra 	$L__BB0_45;
	ld.param.u64 	%rd664, [_Z12SSSP_kernel1PiS_S_PbS_S_i_param_5];
	ld.param.u64 	%rd647, [_Z12SSSP_kernel1PiS_S_PbS_S_i_param_2];
	cvta.to.global.u64 	%rd15, %rd664;
	cvta.to.global.u64 	%rd16, %rd647;
	and.b32  	%r54, %r46, 7;
	setp.lt.u32 	%p29, %r53, 8;
	@%p29 bra 	$L__BB0_39;
	mul.wide.s32 	%rd238, %r1403, 4;
	add.s64 	%rd239, %rd1, %rd238;
	ld.global.u32 	%r567, [%rd239+4];
	mul.wide.s32 	%rd240, %r567, 4;
	add.s64 	%rd241, %rd15, %rd240;
	ld.global.u32 	%r568, [%rd4+256];
	add.s64 	%rd242, %rd16, %rd238;
	ld.global.u32 	%r569, [%rd242+4];
	add.s32 	%r570, %r569, %r568;
	atom.global.min.s32 	%r571, [%rd241], %r570;
	ld.global.u32 	%r572, [%rd239+8];
	mul.wide.s32 	%rd243, %r572, 4;
	add.s64 	%rd244, %rd15, %rd243;
	ld.global.u32 	%r573, [%rd4+256];
	ld.global.u32 	%r574, [%rd242+8];
	add.s32 	%r575, %r574, %r573;
	atom.global.min.s32 	%r576, [%rd244], %r575;
	ld.global.u32 	%r577, [%rd239+12];
	mul.wide.s32 	%rd245, %r577, 4;
	add.s64 	%rd246, %rd15, %rd245;
	ld.global.u32 	%r578, [%rd4+256];
	ld.global.u32 	%r579, [%rd242+12];
	add.s32 	%r580, %r579, %r578;
	atom.global.min.s32 	%r581, [%rd246], %r580;
	ld.global.u32 	%r582, [%rd239+16];
	mul.wide.s32 	%rd247, %r582, 4;
	add.s64 	%rd248, %rd15, %rd247;
	ld.global.u32 	%r583, [%rd4+256];
	ld.global.u32 	%r584, [%rd242+16];
	add.s32 	%r585, %r584, %r583;
	atom.global.min.s32 	%r586, [%rd248], %r585;
	ld.global.u32 	%r587, [%rd239+20];
	mul.wide.s32 	%rd249, %r587, 4;
	add.s64 	%rd250, %rd15, %rd249;
	ld.global.u32 	%r588, [%rd4+256];
	ld.global.u32 	%r589, [%rd242+20];
	add.s32 	%r590, %r589, %r588;
	atom.global.min.s32 	%r591, [%rd250], %r590;
	ld.global.u32 	%r592, [%rd239+24];
	mul.wide.s32 	%rd251, %r592, 4;
	add.s64 	%rd252, %rd15, %rd251;
	ld.global.u32 	%r593, [%rd4+256];
	ld.global.u32 	%r594, [%rd242+24];
	add.s32 	%r595, %r594, %r593;
	atom.global.min.s32 	%r596, [%rd252], %r595;
	ld.global.u32 	%r597, [%rd239+28];
	mul.wide.s32 	%rd253, %r597, 4;
	add.s64 	%rd254, %rd15, %rd253;
	ld.global.u32 	%r598, [%rd4+256];
	ld.global.u32 	%r599, [%rd242+28];
	add.s32 	%r600, %r599, %r598;
	atom.global.min.s32 	%r601, [%rd254], %r600;
	add.s32 	%r1403, %r1403, 8;
	ld.global.u32 	%r602, [%rd239+32];
	mul.wide.s32 	%rd255, %r602, 4;
	add.s64 	%rd256, %rd15, %rd255;
	ld.global.u32 	%r603, [%rd4+256];
	ld.global.u32 	%r604, [%rd242+32];
	add.s32 	%r605, %r604, %r603;
	atom.global.min.s32 	%r606, [%rd256], %r605;
$L__BB0_39:
	setp.eq.s32 	%p30, %r54, 0;
	@%p30 bra 	$L__BB0_45;
	and.b32  	%r57, %r46, 3;
	setp.lt.u32 	%p31, %r54, 4;
	@%p31 bra 	$L__BB0_42;
	mul.wide.s32 	%rd257, %r1403, 4;
	add.s64 	%rd258, %rd1, %rd257;
	ld.global.u32 	%r607, [%rd258+4];
	mul.wide.s32 	%rd259, %r607, 4;
	add.s64 	%rd260, %rd15, %rd259;
	ld.global.u32 	%r608, [%rd4+256];
	add.s64 	%rd261, %rd16, %rd257;
	ld.global.u32 	%r609, [%rd261+4];
	add.s32 	%r610, %r609, %r608;
	atom.global.min.s32 	%r611, [%rd260], %r610;
	ld.global.u32 	%r612, [%rd258+8];
	mul.wide.s32 	%rd262, %r612, 4;
	add.s64 	%rd263, %rd15, %rd262;
	ld.global.u32 	%r613, [%rd4+256];
	ld.global.u32 	%r614, [%rd261+8];
	add.s32 	%r615, %r614, %r613;
	atom.global.min.s32 	%r616, [%rd263], %r615;
	ld.global.u32 	%r617, [%rd258+12];
	mul.wide.s32 	%rd264, %r617, 4;
	add.s64 	%rd265, %rd15, %rd264;
	ld.global.u32 	%r618, [%rd4+256];
	ld.global.u32 	%r619, [%rd261+12];
	add.s32 	%r620, %r619, %r618;
	atom.global.min.s32 	%r621, [%rd265], %r620;
	add.s32 	%r1403, %r1403, 4;
	ld.global.u32 	%r622, [%rd258+16];
	mul.wide.s32 	%rd266, %r622, 4;
	add.s64 	%rd267, %rd15, %rd266;
	ld.global.u32 	%r623, [%rd4+256];
	ld.global.u32 	%r624, [%rd261+16];
	add.s32 	%r625, %r624, %r623;
	atom.global.min.s32 	%r626, [%rd267], %r625;
$L__BB0_42:
	setp.eq.s32 	%p32, %r57, 0;
	@%p32 bra 	$L__BB0_45;
	add.s64 	%rd17, %rd1, 4;
	add.s64 	%rd18, %rd16, 4;
	neg.s32 	%r1406, %r57;
$L__BB0_44:
	.pragma "nounroll";
	mul.wide.s32 	%rd268, %r1403, 4;
	add.s64 	%rd269, %rd17, %rd268;
	add.s32 	%r1403, %r1403, 1;
	add.s64 	%rd270, %rd18, %rd268;
	ld.global.u32 	%r627, [%rd269];
	mul.wide.s32 	%rd271, %r627, 4;
	add.s64 	%rd272, %rd15, %rd271;
	ld.global.u32 	%r628, [%rd4+256];
	ld.global.u32 	%r629, [%rd270];
	add.s32 	%r630, %r629, %r628;
	atom.global.min.s32 	%r631, [%rd272], %r630;
	add.s32 	%r1406, %r1406, 1;
	setp.ne.s32 	%p33, %r1406, 0;
	@%p33 bra 	$L__BB0_44;
$L__BB0_45:
	add.s32 	%r632, %r1, 96;
	setp.ge.s32 	%p34, %r632, %r170;
	@%p34 bra 	$L__BB0_60;
	ld.global.u8 	%rs7, [%rd10+96];
	setp.eq.s16 	%p35, %rs7, 0;
	@%p35 bra 	$L__BB0_60;
	mov.b16 	%rs8, 0;
	st.global.u8 	[%rd10+96], %rs8;
	ld.global.u32 	%r1410, [%rd3+384];
	mul.wide.s32 	%rd273, %r1410, 4;
	add.s64 	%rd274, %rd1, %rd273;
	ld.global.u32 	%r66, [%rd274];
	setp.lt.s32 	%p36, %r66, 1;
	@%p36 bra 	$L__BB0_60;
	add.s32 	%r633, %r1410, 1;
	add.s32 	%r634, %r66, %r1410;
	max.s32 	%r635, %r634, %r633;
	sub.s32 	%r67, %r635, %r1410;
	sub.s32 	%r636, %r1410, %r635;
	setp.gt.u32 	%p37, %r636, -16;
	@%p37 bra 	$L__BB0_51;
	and.b32  	%r637, %r67, -16;
	neg.s32 	%r1408, %r637;
$L__BB0_50:
	.pragma "nounroll";
	ld.param.u64 	%rd665, [_Z12SSSP_kernel1PiS_S_PbS_S_i_param_5];
	ld.param.u64 	%rd648, [_Z12SSSP_kernel1PiS_S_PbS_S_i_param_2];
	mul.wide.s32 	%rd275, %r1410, 4;
	cvta.to.global.u64 	%rd276, %rd648;
	add.s64 	%rd277, %rd276, %rd275;
	add.s64 	%rd278, %rd1, %rd275;
	ld.global.u32 	%r638, [%rd278+4];
	cvta.to.global.u64 	%rd279, %rd665;
	mul.wide.s32 	%rd280, %r638, 4;
	add.s64 	%rd281, %rd279, %rd280;
	ld.global.u32 	%r639, [%rd4+384];
	ld.global.u32 	%r640, [%rd277+4];
	add.s32 	%r641, %r640, %r639;
	atom.global.min.s32 	%r642, [%rd281], %r641;
	ld.global.u32 	%r643, [%rd278+8];
	mul.wide.s32 	%rd282, %r643, 4;
	add.s64 	%rd283, %rd279, %rd282;
	ld.global.u32 	%r644, [%rd4+384];
	ld.global.u32 	%r645, [%rd277+8];
	add.s32 	%r646, %r645, %r644;
	atom.global.min.s32 	%r647, [%rd283], %r646;
	ld.global.u32 	%r648, [%rd278+12];
	mul.wide.s32 	%rd284, %r648, 4;
	add.s64 	%rd285, %rd279, %rd284;
	ld.global.u32 	%r649, [%rd4+384];
	ld.global.u32 	%r650, [%rd277+12];
	add.s32 	%r651, %r650, %r649;
	atom.global.min.s32 	%r652, [%rd285], %r651;
	ld.global.u32 	%r653, [%rd278+16];
	mul.wide.s32 	%rd286, %r653, 4;
	add.s64 	%rd287, %rd279, %rd286;
	ld.global.u32 	%r654, [%rd4+384];
	ld.global.u32 	%r655, [%rd277+16];
	add.s32 	%r656, %r655, %r654;
	atom.global.min.s32 	%r657, [%rd287], %r656;
	ld.global.u32 	%r658, [%rd278+20];
	mul.wide.s32 	%rd288, %r658, 4;
	add.s64 	%rd289, %rd279, %rd288;
	ld.global.u32 	%r659, [%rd4+384];
	ld.global.u32 	%r660, [%rd277+20];
	add.s32 	%r661, %r660, %r659;
	atom.global.min.s32 	%r662, [%rd289], %r661;
	ld.global.u32 	%r663, [%rd278+24];
	mul.wide.s32 	%rd290, %r663, 4;
	add.s64 	%rd291, %rd279, %rd290;
	ld.global.u32 	%r664, [%rd4+384];
	ld.global.u32 	%r665, [%rd277+24];
	add.s32 	%r666, %r665, %r664;
	atom.global.min.s32 	%r667, [%rd291], %r666;
	ld.global.u32 	%r668, [%rd278+28];
	mul.wide.s32 	%rd292, %r668, 4;
	add.s64 	%rd293, %rd279, %rd292;
	ld.global.u32 	%r669, [%rd4+384];
	ld.global.u32 	%r670, [%rd277+28];
	add.s32 	%r671, %r670, %r669;
	atom.global.min.s32 	%r672, [%rd293], %r671;
	ld.global.u32 	%r673, [%rd278+32];
	mul.wide.s32 	%rd294, %r673, 4;
	add.s64 	%rd295, %rd279, %rd294;
	ld.global.u32 	%r674, [%rd4+384];
	ld.global.u32 	%r675, [%rd277+32];
	add.s32 	%r676, %r675, %r674;
	atom.global.min.s32 	%r677, [%rd295], %r676;
	ld.global.u32 	%r678, [%rd278+36];
	mul.wide.s32 	%rd296, %r678, 4;
	add.s64 	%rd297, %rd279, %rd296;
	ld.global.u32 	%r679, [%rd4+384];
	ld.global.u32 	%r680, [%rd277+36];
	add.s32 	%r681, %r680, %r679;
	atom.global.min.s32 	%r682, [%rd297], %r681;
	ld.global.u32 	%r683, [%rd278+40];
	mul.wide.s32 	%rd298, %r683, 4;
	add.s64 	%rd299, %rd279, %rd298;
	ld.global.u32 	%r684, [%rd4+384];
	ld.global.u32 	%r685, [%rd277+40];
	add.s32 	%r686, %r685, %r684;
	atom.global.min.s32 	%r687, [%rd299], %r686;
	ld.global.u32 	%r688, [%rd278+44];
	mul.wide.s32 	%rd300, %r688, 4;
	add.s64 	%rd301, %rd279, %rd300;
	ld.global.u32 	%r689, [%rd4+384];
	ld.global.u32 	%r690, [%rd277+44];
	add.s32 	%r691, %r690, %r689;
	atom.global.min.s32 	%r692, [%rd301], %r691;
	ld.global.u32 	%r693, [%rd278+48];
	mul.wide.s32 	%rd302, %r693, 4;
	add.s64 	%rd303, %rd279, %rd302;
	ld.global.u32 	%r694, [%rd4+384];
	ld.global.u32 	%r695, [%rd277+48];
	add.s32 	%r696, %r695, %r694;
	atom.global.min.s32 	%r697, [%rd303], %r696;
	ld.global.u32 	%r698, [%rd278+52];
	mul.wide.s32 	%rd304, %r698, 4;
	add.s64 	%rd305, %rd279, %rd304;
	ld.global.u32 	%r699, [%rd4+384];
	ld.global.u32 	%r700, [%rd277+52];
	add.s32 	%r701, %r700, %r699;
	atom.global.min.s32 	%r702, [%rd305], %r701;
	ld.global.u32 	%r703, [%rd278+56];
	mul.wide.s32 	%rd306, %r703, 4;
	add.s64 	%rd307, %rd279, %rd306;
	ld.global.u32 	%r704, [%rd4+384];
	ld.global.u32 	%r705, [%rd277+56];
	add.s32 	%r706, %r705, %r704;
	atom.global.min.s32 	%r707, [%rd307], %r706;
	ld.global.u32 	%r708, [%rd278+60];
	mul.wide.s32 	%rd308, %r708, 4;
	add.s64 	%rd309, %rd279, %rd308;
	ld.global.u32 	%r709, [%rd4+384];
	ld.global.u32 	%r710, [%rd277+60];
	add.s32 	%r711, %r710, %r709;
	atom.global.min.s32 	%r712, [%rd309], %r711;
	add.s32 	%r1410, %r1410, 16;
	ld.global.u32 	%r713, [%rd278+64];
	mul.wide.s32 	%rd310, %r713, 4;
	add.s64 	%rd311, %rd279, %rd310;
	ld.global.u32 	%r714, [%rd4+384];
	ld.global.u32 	%r715, [%rd277+64];
	add.s32 	%r716, %r715, %r714;
	atom.global.min.s32 	%r717, [%rd311], %r716;
	add.s32 	%r1408, %r1408, 16;
	setp.ne.s32 	%p38, %r1408, 0;
	@%p38 bra 	$L__BB0_50;
$L__BB0_51:
	and.b32  	%r74, %r67, 15;
	setp.eq.s32 	%p39, %r74, 0;
	@%p39 bra 	$L__BB0_60;
	ld.param.u64 	%rd666, [_Z12SSSP_kernel1PiS_S_PbS_S_i_param_5];
	ld.param.u64 	%rd649, [_Z12SSSP_kernel1PiS_S_PbS_S_i_param_2];
	cvta.to.global.u64 	%rd19, %rd666;
	cvta.to.global.u64 	%rd20, %rd649;
	and.b32  	%r75, %r67, 7;
	setp.lt.u32 	%p40, %r74, 8;
	@%p40 bra 	$L__BB0_54;
	mul.wide.s32 	%rd312, %r1410, 4;
	add.s64 	%rd313, %rd1, %rd312;
	ld.global.u32 	%r718, [%rd313+4];
	mul.wide.s32 	%rd314, %r718, 4;
	add.s64 	%rd315, %rd19, %rd314;
	ld.global.u32 	%r719, [%rd4+384];
	add.s64 	%rd316, %rd20, %rd312;
	ld.global.u32 	%r720, [%rd316+4];
	add.s32 	%r721, %r720, %r719;
	atom.global.min.s32 	%r722, [%rd315], %r721;
	ld.global.u32 	%r723, [%rd313+8];
	mul.wide.s32 	%rd317, %r723, 4;
	add.s64 	%rd318, %rd19, %rd317;
	ld.global.u32 	%r724, [%rd4+384];
	ld.global.u32 	%r725, [%rd316+8];
	add.s32 	%r726, %r725, %r724;
	atom.global.min.s32 	%r727, [%rd318], %r726;
	ld.global.u32 	%r728, [%rd313+12];
	mul.wide.s32 	%rd319, %r728, 4;
	add.s64 	%rd320, %rd19, %rd319;
	ld.global.u32 	%r729, [%rd4+384];
	ld.global.u32 	%r730, [%rd316+12];
	add.s32 	%r731, %r730, %r729;
	atom.global.min.s32 	%r732, [%rd320], %r731;
	ld.global.u32 	%r733, [%rd313+16];
	mul.wide.s32 	%rd321, %r733, 4;
	add.s64 	%rd322, %rd19, %rd321;
	ld.global.u32 	%r734, [%rd4+384];
	ld.global.u32 	%r735, [%rd316+16];
	add.s32 	%r736, %r735, %r734;
	atom.global.min.s32 	%r737, [%rd322], %r736;
	ld.global.u32 	%r738, [%rd313+20];
	mul.wide.s32 	%rd323, %r738, 4;
	add.s64 	%rd324, %rd19, %rd323;
	ld.global.u32 	%r739, [%rd4+384];
	ld.global.u32 	%r740, [%rd316+20];
	add.s32 	%r741, %r740, %r739;
	atom.global.min.s32 	%r742, [%rd324], %r741;
	ld.global.u32 	%r743, [%rd313+24];
	mul.wide.s32 	%rd325, %r743, 4;
	add.s64 	%rd326, %rd19, %rd325;
	ld.global.u32 	%r744, [%rd4+384];
	ld.global.u32 	%r745, [%rd316+24];
	add.s32 	%r746, %r745, %r744;
	atom.global.min.s32 	%r747, [%rd326], %r746;
	ld.global.u32 	%r748, [%rd313+28];
	mul.wide.s32 	%rd327, %r748, 4;
	add.s64 	%rd328, %rd19, %rd327;
	ld.global.u32 	%r749, [%rd4+384];
	ld.global.u32 	%r750, [%rd316+28];
	add.s32 	%r751, %r750, %r749;
	atom.global.min.s32 	%r752, [%rd328], %r751;
	add.s32 	%r1410, %r1410, 8;
	ld.global.u32 	%r753, [%rd313+32];
	mul.wide.s32 	%rd329, %r753, 4;
	add.s64 	%rd330, %rd19, %rd329;
	ld.global.u32 	%r754, [%rd4+384];
	ld.global.u32 	%r755, [%rd316+32];
	add.s32 	%r756, %r755, %r754;
	atom.global.min.s32 	%r757, [%rd330], %r756;
$L__BB0_54:
	setp.eq.s32 	%p41, %r75, 0;
	@%p41 bra 	$L__BB0_60;
	and.b32  	%r78, %r67, 3;
	setp.lt.u32 	%p42, %r75, 4;
	@%p42 bra 	$L__BB0_57;
	mul.wide.s32 	%rd331, %r1410, 4;
	add.s64 	%rd332, %rd1, %rd331;
	ld.global.u32 	%r758, [%rd332+4];
	mul.wide.s32 	%rd333, %r758, 4;
	add.s64 	%rd334, %rd19, %rd333;
	ld.global.u32 	%r759, [%rd4+384];
	add.s64 	%rd335, %rd20, %rd331;
	ld.global.u32 	%r760, [%rd335+4];
	add.s32 	%r761, %r760, %r759;
	atom.global.min.s32 	%r762, [%rd334], %r761;
	ld.global.u32 	%r763, [%rd332+8];
	mul.wide.s32 	%rd336, %r763, 4;
	add.s64 	%rd337, %rd19, %rd336;
	ld.global.u32 	%r764, [%rd4+384];
	ld.global.u32 	%r765, [%rd335+8];
	add.s32 	%r766, %r765, %r764;
	atom.global.min.s32 	%r767, [%rd337], %r766;
	ld.global.u32 	%r768, [%rd332+12];
	mul.wide.s32 	%rd338, %r768, 4;
	add.s64 	%rd339, %rd19, %rd338;
	ld.global.u32 	%r769, [%rd4+384];
	ld.global.u32 	%r770, [%rd335+12];
	add.s32 	%r771, %r770, %r769;
	atom.global.min.s32 	%r772, [%rd339], %r771;
	add.s32 	%r1410, %r1410, 4;
	ld.global.u32 	%r773, [%rd332+16];
	mul.wide.s32 	%rd340, %r773, 4;
	add.s64 	%rd341, %rd19, %rd340;
	ld.global.u32 	%r774, [%rd4+384];
	ld.global.u32 	%r775, [%rd335+16];
	add.s32 	%r776, %r775, %r774;
	atom.global.min.s32 	%r777, [%rd341], %r776;
$L__BB0_57:
	setp.eq.s32 	%p43, %r78, 0;
	@%p43 bra 	$L__BB0_60;
	add.s64 	%rd21, %rd1, 4;
	add.s64 	%rd22, %rd20, 4;
	neg.s32 	%r1413, %r78;
$L__BB0_59:
	.pragma "nounroll";
	mul.wide.s32 	%rd342, %r1410, 4;
	add.s64 	%rd343, %rd21, %rd342;
	add.s32 	%r1410, %r1410, 1;
	add.s64 	%rd344, %rd22, %rd342;
	ld.global.u32 	%r778, [%rd343];
	mul.wide.s32 	%rd345, %r778, 4;
	add.s64 	%rd346, %rd19, %rd345;
	ld.global.u32 	%r779, [%rd4+384];
	ld.global.u32 	%r780, [%rd344];
	add.s32 	%r781, %r780, %r779;
	atom.global.min.s32 	%r782, [%rd346], %r781;
	add.s32 	%r1413, %r1413, 1;
	setp.ne.s32 	%p44, %r1413, 0;
	@%p44 bra 	$L__BB0_59;
$L__BB0_60:
	add.s32 	%r783, %r1, 128;
	setp.ge.s32 	%p45, %r783, %r170;
	@%p45 bra 	$L__BB0_75;
	ld.global.u8 	%rs9, [%rd10+128];
	setp.eq.s16 	%p46, %rs9, 0;
	@%p46 bra 	$L__BB0_75;
	mov.b16 	%rs10, 0;
	st.global.u8 	[%rd10+128], %rs10;
	ld.global.u32 	%r1417, [%rd3+512];
	mul.wide.s32 	%rd347, %r1417, 4;
	add.s64 	%rd348, %rd1, %rd347;
	ld.global.u32 	%r87, [%rd348];
	setp.lt.s32 	%p47, %r87, 1;
	@%p47 bra 	$L__BB0_75;
	add.s32 	%r784, %r1417, 1;
	add.s32 	%r785, %r87, %r1417;
	max.s32 	%r786, %r785, %r784;
	sub.s32 	%r88, %r786, %r1417;
	sub.s32 	%r787, %r1417, %r786;
	setp.gt.u32 	%p48, %r787, -16;
	@%p48 bra 	$L__BB0_66;
	and.b32  	%r788, %r88, -16;
	neg.s32 	%r1415, %r788;
$L__BB0_65:
	.pragma "nounroll";
	ld.param.u64 	%rd667, [_Z12SSSP_kernel1PiS_S_PbS_S_i_param_5];
	ld.param.u64 	%rd650, [_Z12SSSP_kernel1PiS_S_PbS_S_i_param_2];
	mul.wide.s32 	%rd349, %r1417, 4;
	cvta.to.global.u64 	%rd350, %rd650;
	add.s64 	%rd351, %rd350, %rd349;
	add.s64 	%rd352, %rd1, %rd349;
	ld.global.u32 	%r789, [%rd352+4];
	cvta.to.global.u64 	%rd353, %rd667;
	mul.wide.s32 	%rd354, %r789, 4;
	add.s64 	%rd355, %rd353, %rd354;
	ld.global.u32 	%r790, [%rd4+512];
	ld.global.u32 	%r791, [%rd351+4];
	add.s32 	%r792, %r791, %r790;
	atom.global.min.s32 	%r793, [%rd355], %r792;
	ld.global.u32 	%r794, [%rd352+8];
	mul.wide.s32 	%rd356, %r794, 4;
	add.s64 	%rd357, %rd353, %rd356;
	ld.global.u32 	%r795, [%rd4+512];
	ld.global.u32 	%r796, [%rd351+8];
	add.s32 	%r797, %r796, %r795;
	atom.global.min.s32 	%r798, [%rd357], %r797;
	ld.global.u32 	%r799, [%rd352+12];
	mul.wide.s32 	%rd358, %r799, 4;
	add.s64 	%rd359, %rd353, %rd358;
	ld.global.u32 	%r800, [%rd4+512];
	ld.global.u32 	%r801, [%rd351+12];
	add.s32 	%r802, %r801, %r800;
	atom.global.min.s32 	%r803, [%rd359], %r802;
	ld.global.u32 	%r804, [%rd352+16];
	mul.wide.s32 	%rd360, %r804, 4;
	add.s64 	%rd361, %rd353, %rd360;
	ld.global.u32 	%r805, [%rd4+512];
	ld.global.u32 	%r806, [%rd351+16];
	add.s32 	%r807, %r806, %r805;
	atom.global.min.s32 	%r808, [%rd361], %r807;
	ld.global.u32 	%r809, [%rd352+20];
	mul.wide.s32 	%rd362, %r809, 4;
	add.s64 	%rd363, %rd353, %rd362;
	ld.global.u32 	%r810, [%rd4+512];
	ld.global.u32 	%r811, [%rd351+20];
	add.s32 	%r812, %r811, %r810;
	atom.global.min.s32 	%r813, [%rd363], %r812;
	ld.global.u32 	%r814, [%rd352+24];
	mul.wide.s32 	%rd364, %r814, 4;
	add.s64 	%rd365, %rd353, %rd364;
	ld.global.u32 	%r815, [%rd4+512];
	ld.global.u32 	%r816, [%rd351+24];
	add.s32 	%r817, %r816, %r815;
	atom.global.min.s32 	%r818, [%rd365], %r817;
	ld.global.u32 	%r819, [%rd352+28];
	mul.wide.s32 	%rd366, %r819, 4;
	add.s64 	%rd367, %rd353, %rd366;
	ld.global.u32 	%r820, [%rd4+512];
	ld.global.u32 	%r821, [%rd351+28];
	add.s32 	%r822, %r821, %r820;
	atom.global.min.s32 	%r823, [%rd367], %r822;
	ld.global.u32 	%r824, [%rd352+32];
	mul.wide.s32 	%rd368, %r824, 4;
	add.s64 	%rd369, %rd353, %rd368;
	ld.global.u32 	%r825, [%rd4+512];
	ld.global.u32 	%r826, [%rd351+32];
	add.s32 	%r827, %r826, %r825;
	atom.global.min.s32 	%r828, [%rd369], %r827;
	ld.global.u32 	%r829, [%rd352+36];
	mul.wide.s32 	%rd370, %r829, 4;
	add.s64 	%rd371, %rd353, %rd370;
	ld.global.u32 	%r830, [%rd4+512];
	ld.global.u32 	%r831, [%rd351+36];
	add.s32 	%r832, %r831, %r830;
	atom.global.min.s32 	%r833, [%rd371], %r832;
	ld.global.u32 	%r834, [%rd352+40];
	mul.wide.s32 	%rd372, %r834, 4;
	add.s64 	%rd373, %rd353, %rd372;
	ld.global.u32 	%r835, [%rd4+512];
	ld.global.u32 	%r836, [%rd351+40];
	add.s32 	%r837, %r836, %r835;
	atom.global.min.s32 	%r838, [%rd373], %r837;
	ld.global.u32 	%r839, [%rd352+44];
	mul.wide.s32 	%rd374, %r839, 4;
	add.s64 	%rd375, %rd353, %rd374;
	ld.global.u32 	%r840, [%rd4+512];
	ld.global.u32 	%r841, [%rd351+44];
	add.s32 	%r842, %r841, %r840;
	atom.global.min.s32 	%r843, [%rd375], %r842;
	ld.global.u32 	%r844, [%rd352+48];
	mul.wide.s32 	%rd376, %r844, 4;
	add.s64 	%rd377, %rd353, %rd376;
	ld.global.u32 	%r845, [%rd4+512];
	ld.global.u32 	%r846, [%rd351+48];
	add.s32 	%r847, %r846, %r845;
	atom.global.min.s32 	%r848, [%rd377], %r847;
	ld.global.u32 	%r849, [%rd352+52];
	mul.wide.s32 	%rd378, %r849, 4;
	add.s64 	%rd379, %rd353, %rd378;
	ld.global.u32 	%r850, [%rd4+512];
	ld.global.u32 	%r851, [%rd351+52];
	add.s32 	%r852, %r851, %r850;
	atom.global.min.s32 	%r853, [%rd379], %r852;
	ld.global.u32 	%r854, [%rd352+56];
	mul.wide.s32 	%rd380, %r854, 4;
	add.s64 	%rd381, %rd353, %rd380;
	ld.global.u32 	%r855, [%rd4+512];
	ld.global.u32 	%r856, [%rd351+56];
	add.s32 	%r857, %r856, %r855;
	atom.global.min.s32 	%r858, [%rd381], %r857;
	ld.global.u32 	%r859, [%rd352+60];
	mul.wide.s32 	%rd382, %r859, 4;
	add.s64 	%rd383, %rd353, %rd382;
	ld.global.u32 	%r860, [%rd4+512];
	ld.global.u32 	%r861, [%rd351+60];
	add.s32 	%r862, %r861, %r860;
	atom.global.min.s32 	%r863, [%rd383], %r862;
	add.s32 	%r1417, %r1417, 16;
	ld.global.u32 	%r864, [%rd352+64];
	mul.wide.s32 	%rd384, %r864, 4;
	add.s64 	%rd385, %rd353, %rd384;
	ld.global.u32 	%r865, [%rd4+512];
	ld.global.u32 	%r866, [%rd351+64];
	add.s32 	%r867, %r866, %r865;
	atom.global.min.s32 	%r868, [%rd385], %r867;
	add.s32 	%r1415, %r1415, 16;
	setp.ne.s32 	%p49, %r1415, 0;
	@%p49 bra 	$L__BB0_65;
$L__BB0_66:
	and.b32  	%r95, %r88, 15;
	setp.eq.s32 	%p50, %r95, 0;
	@%p50 bra 	$L__BB0_75;
	ld.param.u64 	%rd668, [_Z12SSSP_kernel1PiS_S_PbS_S_i_param_5];
	ld.param.u64 	%rd651, [_Z12SSSP_kernel1PiS_S_PbS_S_i_param_2];
	cvta.to.global.u64 	%rd23, %rd668;
	cvta.to.global.u64 	%rd24, %rd651;
	and.b32  	%r96, %r88, 7;
	setp.lt.u32 	%p51, %r95, 8;
	@%p51 bra 	$L__BB0_69;
	mul.wide.s32 	%rd386, %r1417, 4;
	add.s64 	%rd387, %rd1, %rd386;
	ld.global.u32 	%r869, [%rd387+4];
	mul.wide.s32 	%rd388, %r869, 4;
	add.s64 	%rd389, %rd23, %rd388;
	ld.global.u32 	%r870, [%rd4+512];
	add.s64 	%rd390, %rd24, %rd386;
	ld.global.u32 	%r871, [%rd390+4];
	add.s32 	%r872, %r871, %r870;
	atom.global.min.s32 	%r873, [%rd389], %r872;
	ld.global.u32 	%r874, [%rd387+8];
	mul.wide.s32 	%rd391, %r874, 4;
	add.s64 	%rd392, %rd23, %rd391;
	ld.global.u32 	%r875, [%rd4+512];
	ld.global.u32 	%r876, [%rd390+8];
	add.s32 	%r877, %r876, %r875;
	atom.global.min.s32 	%r878, [%rd392], %r877;
	ld.global.u32 	%r879, [%rd387+12];
	mul.wide.s32 	%rd393, %r879, 4;
	add.s64 	%rd394, %rd23, %rd393;
	ld.global.u32 	%r880, [%rd4+512];
	ld.global.u32 	%r881, [%rd390+12];
	add.s32 	%r882, %r881, %r880;
	atom.global.min.s32 	%r883, [%rd394], %r882;
	ld.global.u32 	%r884, [%rd387+16];
	mul.wide.s32 	%rd395, %r884, 4;
	add.s64 	%rd396, %rd23, %rd395;
	ld.global.u32 	%r885, [%rd4+512];
	ld.global.u32 	%r886, [%rd390+16];
	add.s32 	%r887, %r886, %r885;
	atom.global.min.s32 	%r888, [%rd396], %r887;
	ld.global.u32 	%r889, [%rd387+20];
	mul.wide.s32 	%rd397, %r889, 4;
	add.s64 	%rd398, %rd23, %rd397;
	ld.global.u32 	%r890, [%rd4+512];
	ld.global.u32 	%r891, [%rd390+20];
	add.s32 	%r892, %r891, %r890;
	atom.global.min.s32 	%r893, [%rd398], %r892;
	ld.global.u32 	%r894, [%rd387+24];
	mul.wide.s32 	%rd399, %r894, 4;
	add.s64 	%rd400, %rd23, %rd399;
	ld.global.u32 	%r895, [%rd4+512];
	ld.global.u32 	%r896, [%rd390+24];
	add.s32 	%r897, %r896, %r895;
	atom.global.min.s32 	%r898, [%rd400], %r897;
	ld.global.u32 	%r899, [%rd387+28];
	mul.wide.s32 	%rd401, %r899, 4;
	add.s64 	%rd402, %rd23, %rd401;
	ld.global.u32 	%r900, [%rd4+512];
	ld.global.u32 	%r901, [%rd390+28];
	add.s32 	%r902, %r901, %r900;
	atom.global.min.s32 	%r903, [%rd402], %r902;
	add.s32 	%r1417, %r1417, 8;
	ld.global.u32 	%r904, [%rd387+32];
	mul.wide.s32 	%rd403, %r904, 4;
	add.s64 	%rd404, %rd23, %rd403;
	ld.global.u32 	%r905, [%rd4+512];
	ld.global.u32 	%r906, [%rd390+32];
	add.s32 	%r907, %r906, %r905;
	atom.global.min.s32 	%r908, [%rd404], %r907;
$L__BB0_69:
	setp.eq.s32 	%p52, %r96, 0;
	@%p52 bra 	$L__BB0_75;
	and.b32  	%r99, %r88, 3;
	setp.lt.u32 	%p53, %r96, 4;
	@%p53 bra 	$L__BB0_72;
	mul.wide.s32 	%rd405, %r1417, 4;
	add.s64 	%rd406, %rd1, %rd405;
	ld.global.u32 	%r909, [%rd406+4];
	mul.wide.s32 	%rd407, %r909, 4;
	add.s64 	%rd408, %rd23, %rd407;
	ld.global.u32 	%r910, [%rd4+512];
	add.s64 	%rd409, %rd24, %rd405;
	ld.global.u32 	%r911, [%rd409+4];
	add.s32 	%r912, %r911, %r910;
	atom.global.min.s32 	%r913, [%rd408], %r912;
	ld.global.u32 	%r914, [%rd406+8];
	mul.wide.s32 	%rd410, %r914, 4;
	add.s64 	%rd411, %rd23, %rd410;
	ld.global.u32 	%r915, [%rd4+512];
	ld.global.u32 	%r916, [%rd409+8];
	add.s32 	%r917, %r916, %r915;
	atom.global.min.s32 	%r918, [%rd411], %r917;
	ld.global.u32 	%r919, [%rd406+12];
	mul.wide.s32 	%rd412, %r919, 4;
	add.s64 	%rd413, %rd23, %rd412;
	ld.global.u32 	%r920, [%rd4+512];
	ld.global.u32 	%r921, [%rd409+12];
	add.s32 	%r922, %r921, %r920;
	atom.global.min.s32 	%r923, [%rd413], %r922;
	add.s32 	%r1417, %r1417, 4;
	ld.global.u32 	%r924, [%rd406+16];
	mul.wide.s32 	%rd414, %r924, 4;
	add.s64 	%rd415, %rd23, %rd414;
	ld.global.u32 	%r925, [%rd4+512];
	ld.global.u32 	%r926, [%rd409+16];
	add.s32 	%r927, %r926, %r925;
	atom.global.min.s32 	%r928, [%rd415], %r927;
$L__BB0_72:
	setp.eq.s32 	%p54, %r99, 0;
	@%p54 bra 	$L__BB0_75;
	add.s64 	%rd25, %rd1, 4;
	add.s64 	%rd26, %rd24, 4;
	neg.s32 	%r1420, %r99;
$L__BB0_74:
	.pragma "nounroll";
	mul.wide.s32 	%rd416, %r1417, 4;
	add.s64 	%rd417, %rd25, %rd416;
	add.s32 	%r1417, %r1417, 1;
	add.s64 	%rd418, %rd26, %rd416;
	ld.global.u32 	%r929, [%rd417];
	mul.wide.s32 	%rd419, %r929, 4;
	add.s64 	%rd420, %rd23, %rd419;
	ld.global.u32 	%r930, [%rd4+512];
	ld.global.u32 	%r931, [%rd418];
	add.s32 	%r932, %r931, %r930;
	atom.global.min.s32 	%r933, [%rd420], %r932;
	add.s32 	%r1420, %r1420, 1;
	setp.ne.s32 	%p55, %r1420, 0;
	@%p55 bra 	$L__BB0_74;
$L__BB0_75:
	add.s32 	%r934, %r1, 160;
	setp.ge.s32 	%p56, %r934, %r170;
	@%p56 bra 	$L__BB0_90;
	ld.global.u8 	%rs11, [%rd10+160];
	setp.eq.s16 	%p57, %rs11, 0;
	@%p57 bra 	$L__BB0_90;
	mov.b16 	%rs12, 0;
	st.global.u8 	[%rd10+160], %rs12;
	ld.global.u32 	%r1424, [%rd3+640];
	mul.wide.s32 	%rd421, %r1424, 4;
	add.s64 	%rd422, %rd1, %rd421;
	ld.global.u32 	%r108, [%rd422];
	setp.lt.s32 	%p58, %r108, 1;
	@%p58 bra 	$L__BB0_90;
	add.s32 	%r935, %r1424, 1;
	add.s32 	%r936, %r108, %r1424;
	max.s32 	%r937, %r936, %r935;
	sub.s32 	%r109, %r937, %r1424;
	sub.s32 	%r938, %r1424, %r937;
	setp.gt.u32 	%p59, %r938, -16;
	@%p59 bra 	$L__BB0_81;
	and.b32  	%r939, %r109, -16;
	neg.s32 	%r1422, %r939;
$L__BB0_80:
	.pragma "nounroll";
	ld.param.u64 	%rd669, [_Z12SSSP_kernel1PiS_S_PbS_S_i_param_5];
	ld.param.u64 	%rd652, [_Z12SSSP_kernel1PiS_S_PbS_S_i_param_2];
	mul.wide.s32 	%rd423, %r1424, 4;
	cvta.to.global.u64 	%rd424, %rd652;
	add.s64 	%rd425, %rd424, %rd423;
	add.s64 	%rd426, %rd1, %rd423;
	ld.global.u32 	%r940, [%rd426+4];
	cvta.to.global.u64 	%rd427, %rd669;
	mul.wide.s32 	%rd428, %r940, 4;
	add.s64 	%rd429, %rd427, %rd428;
	ld.global.u32 	%r941, [%rd4+640];
	ld.global.u32 	%r942, [%rd425+4];
	add.s32 	%r943, %r942, %r941;
	atom.global.min.s32 	%r944, [%rd429], %r943;
	ld.global.u32 	%r945, [%rd426+8];
	mul.wide.s32 	%rd430, %r945, 4;
	add.s64 	%rd431, %rd427, %rd430;
	ld.global.u32 	%r946, [%rd4+640];
	ld.global.u32 	%r947, [%rd425+8];
	add.s32 	%r948, %r947, %r946;
	atom.global.min.s32 	%r949, [%rd431], %r948;
	ld.global.u32 	%r950, [%rd426+12];
	mul.wide.s32 	%rd432, %r950, 4;
	add.s64 	%rd433, %rd427, %rd432;
	ld.global.u32 	%r951, [%rd4+640];
	ld.global.u32 	%r952, [%rd425+12];
	add.s32 	%r953, %r952, %r951;
	atom.global.min.s32 	%r954, [%rd433], %r953;
	ld.global.u32 	%r955, [%rd426+16];
	mul.wide.s32 	%rd434, %r955, 4;
	add.s64 	%rd435, %rd427, %rd434;
	ld.global.u32 	%r956, [%rd4+640];
	ld.global.u32 	%r957, [%rd425+16];
	add.s32 	%r958, %r957, %r956;
	atom.global.min.s32 	%r959, [%rd435], %r958;
	ld.global.u32 	%r960, [%rd426+20];
	mul.wide.s32 	%rd436, %r960, 4;
	add.s64 	%rd437, %rd427, %rd436;
	ld.global.u32 	%r961, [%rd4+640];
	ld.global.u32 	%r962, [%rd425+20];
	add.s32 	%r963, %r962, %r961;
	atom.global.min.s32 	%r964, [%rd437], %r963;
	ld.global.u32 	%r965, [%rd426+24];
	mul.wide.s32 	%rd438, %r965, 4;
	add.s64 	%rd439, %rd427, %rd438;
	ld.global.u32 	%r966, [%rd4+640];
	ld.global.u32 	%r967, [%rd425+24];
	add.s32 	%r968, %r967, %r966;
	atom.global.min.s32 	%r969, [%rd439], %r968;
	ld.global.u32 	%r970, [%rd426+28];
	mul.wide.s32 	%rd440, %r970, 4;
	add.s64 	%rd441, %rd427, %rd440;
	ld.global.u32 	%r971, [%rd4+640];
	ld.global.u32 	%r972, [%rd425+28];
	add.s32 	%r973, %r972, %r971;
	atom.global.min.s32 	%r974, [%rd441], %r973;
	ld.global.u32 	%r975, [%rd426+32];
	mul.wide.s32 	%rd442, %r975, 4;
	add.s64 	%rd443, %rd427, %rd442;
	ld.global.u32 	%r976, [%rd4+640];
	ld.global.u32 	%r977, [%rd425+32];
	add.s32 	%r978, %r977, %r976;
	atom.global.min.s32 	%r979, [%rd443], %r978;
	ld.global.u32 	%r980, [%rd426+36];
	mul.wide.s32 	%rd444, %r980, 4;
	add.s64 	%rd445, %rd427, %rd444;
	ld.global.u32 	%r981, [%rd4+640];
	ld.global.u32 	%r982, [%rd425+36];
	add.s32 	%r983, %r982, %r981;
	atom.global.min.s32 	%r984, [%rd445], %r983;
	ld.global.u32 	%r985, [%rd426+40];
	mul.wide.s32 	%rd446, %r985, 4;
	add.s64 	%rd447, %rd427, %rd446;
	ld.global.u32 	%r986, [%rd4+640];
	ld.global.u32 	%r987, [%rd425+40];
	add.s32 	%r988, %r987, %r986;
	atom.global.min.s32 	%r989, [%rd447], %r988;
	ld.global.u32 	%r990, [%rd426+44];
	mul.wide.s32 	%rd448, %r990, 4;
	add.s64 	%rd449, %rd427, %rd448;
	ld.global.u32 	%r991, [%rd4+640];
	ld.global.u32 	%r992, [%rd425+44];
	add.s32 	%r993, %r992, %r991;
	atom.global.min.s32 	%r994, [%rd449], %r993;
	ld.global.u32 	%r995, [%rd426+48];
	mul.wide.s32 	%rd450, %r995, 4;
	add.s64 	%rd451, %rd427, %rd450;
	ld.global.u32 	%r996, [%rd4+640];
	ld.global.u32 	%r997, [%rd425+48];
	add.s32 	%r998, %r997, %r996;
	atom.global.min.s32 	%r999, [%rd451], %r998;
	ld.global.u32 	%r1000, [%rd426+52];
	mul.wide.s32 	%rd452, %r1000, 4;
	add.s64 	%rd453, %rd427, %rd452;
	ld.global.u32 	%r1001, [%rd4+640];
	ld.global.u32 	%r1002, [%rd425+52];
	add.s32 	%r1003, %r1002, %r1001;
	atom.global.min.s32 	%r1004, [%rd453], %r1003;
	ld.global.u32 	%r1005, [%rd426+56];
	mul.wide.s32 	%rd454, %r1005, 4;
	add.s64 	%rd455, %rd427, %rd454;
	ld.global.u32 	%r1006, [%rd4+640];
	ld.global.u32 	%r1007, [%rd425+56];
	add.s32 	%r1008, %r1007, %r1006;
	atom.global.min.s32 	%r1009, [%rd455], %r1008;
	ld.global.u32 	%r1010, [%rd426+60];
	mul.wide.s32 	%rd456, %r1010, 4;
	add.s64 	%rd457, %rd427, %rd456;
	ld.global.u32 	%r1011, [%rd4+640];
	ld.global.u32 	%r1012, [%rd425+60];
	add.s32 	%r1013, %r1012, %r1011;
	atom.global.min.s32 	%r1014, [%rd457], %r1013;
	add.s32 	%r1424, %r1424, 16;
	ld.global.u32 	%r1015, [%rd426+64];
	mul.wide.s32 	%rd458, %r1015, 4;
	add.s64 	%rd459, %rd427, %rd458;
	ld.global.u32 	%r1016, [%rd4+640];
	ld.global.u32 	%r1017, [%rd425+64];
	add.s32 	%r1018, %r1017, %r1016;
	atom.global.min.s32 	%r1019, [%rd459], %r1018;
	add.s32 	%r1422, %r1422, 16;
	setp.ne.s32 	%p60, %r1422, 0;
	@%p60 bra 	$L__BB0_80;
$L__BB0_81:
	and.b32  	%r116, %r109, 15;
	setp.eq.s32 	%p61, %r116, 0;
	@%p61 bra 	$L__BB0_90;
	ld.param.u64 	%rd670, [_Z12SSSP_kernel1PiS_S_PbS_S_i_param_5];
	ld.param.u64 	%rd653, [_Z12SSSP_kernel1PiS_S_PbS_S_i_param_2];
	cvta.to.global.u64 	%rd27, %rd670;
	cvta.to.global.u64 	%rd28, %rd653;
	and.b32  	%r117, %r109, 7;
	setp.lt.u32 	%p62, %r116, 8;
	@%p62 bra 	$L__BB0_84;
	mul.wide.s32 	%rd460, %r1424, 4;
	add.s64 	%rd461, %rd1, %rd460;
	ld.global.u32 	%r1020, [%rd461+4];
	mul.wide.s32 	%rd462, %r1020, 4;
	add.s64 	%rd463, %rd27, %rd462;
	ld.global.u32 	%r1021, [%rd4+640];
	add.s64 	%rd464, %rd28, %rd460;
	ld.global.u32 	%r1022, [%rd464+4];
	add.s32 	%r1023, %r1022, %r1021;
	atom.global.min.s32 	%r1024, [%rd463], %r1023;
	ld.global.u32 	%r1025, [%rd461+8];
	mul.wide.s32 	%rd465, %r1025, 4;
	add.s64 	%rd466, %rd27, %rd465;
	ld.global.u32 	%r1026, [%rd4+640];
	ld.global.u32 	%r1027, [%rd464+8];
	add.s32 	%r1028, %r1027, %r1026;
	atom.global.min.s32 	%r1029, [%rd466], %r1028;
	ld.global.u32 	%r1030, [%rd461+12];
	mul.wide.s32 	%rd467, %r1030, 4;
	add.s64 	%rd468, %rd27, %rd467;
	ld.global.u32 	%r1031, [%rd4+640];
	ld.global.u32 	%r1032, [%rd464+12];
	add.s32 	%r1033, %r1032, %r1031;
	atom.global.min.s32 	%r1034, [%rd468], %r1033;
	ld.global.u32 	%r1035, [%rd461+16];
	mul.wide.s32 	%rd469, %r1035, 4;
	add.s64 	%rd470, %rd27, %rd469;
	ld.global.u32 	%r1036, [%rd4+640];
	ld.global.u32 	%r1037, [%rd464+16];
	add.s32 	%r1038, %r1037, %r1036;
	atom.global.min.s32 	%r1039, [%rd470], %r1038;
	ld.global.u32 	%r1040, [%rd461+20];
	mul.wide.s32 	%rd471, %r1040, 4;
	add.s64 	%rd472, %rd27, %rd471;
	ld.global.u32 	%r1041, [%rd4+640];
	ld.global.u32 	%r1042, [%rd464+20];
	add.s32 	%r1043, %r1042, %r1041;
	atom.global.min.s32 	%r1044, [%rd472], %r1043;
	ld.global.u32 	%r1045, [%rd461+24];
	mul.wide.s32 	%rd473, %r1045, 4;
	add.s64 	%rd474, %rd27, %rd473;
	ld.global.u32 	%r1046, [%rd4+640];
	ld.global.u32 	%r1047, [%rd464+24];
	add.s32 	%r1048, %r1047, %r1046;
	atom.global.min.s32 	%r1049, [%rd474], %r1048;
	ld.global.u32 	%r1050, [%rd461+28];
	mul.wide.s32 	%rd475, %r1050, 4;
	add.s64 	%rd476, %rd27, %rd475;
	ld.global.u32 	%r1051, [%rd4+640];
	ld.global.u32 	%r1052, [%rd464+28];
	add.s32 	%r1053, %r1052, %r1051;
	atom.global.min.s32 	%r1054, [%rd476], %r1053;
	add.s32 	%r1424, %r1424, 8;
	ld.global.u32 	%r1055, [%rd461+32];
	mul.wide.s32 	%rd477, %r1055, 4;
	add.s64 	%rd478, %rd27, %rd477;
	ld.global.u32 	%r1056, [%rd4+640];
	ld.global.u32 	%r1057, [%rd464+32];
	add.s32 	%r1058, %r1057, %r1056;
	atom.global.min.s32 	%r1059, [%rd478], %r1058;
$L__BB0_84:
	setp.eq.s32 	%p63, %r117, 0;
	@%p63 bra 	$L__BB0_90;
	and.b32  	%r120, %r109, 3;
	setp.lt.u32 	%p64, %r117, 4;
	@%p64 bra 	$L__BB0_87;
	mul.wide.s32 	%rd479, %r1424, 4;
	add.s64 	%rd480, %rd1, %rd479;
	ld.global.u32 	%r1060, [%rd480+4];
	mul.wide.s32 	%rd481, %r1060, 4;
	add.s64 	%rd482, %rd27, %rd481;
	ld.global.u32 	%r1061, [%rd4+640];
	add.s64 	%rd483, %rd28, %rd479;
	ld.global.u32 	%r1062, [%rd483+4];
	add.s32 	%r1063, %r1062, %r1061;
	atom.global.min.s32 	%r1064, [%rd482], %r1063;
	ld.global.u32 	%r1065, [%rd480+8];
	mul.wide.s32 	%rd484, %r1065, 4;
	add.s64 	%rd485, %rd27, %rd484;
	ld.global.u32 	%r1066, [%rd4+640];
	ld.global.u32 	%r1067, [%rd483+8];
	add.s32 	%r1068, %r1067, %r1066;
	atom.global.min.s32 	%r1069, [%rd485], %r1068;
	ld.global.u32 	%r1070, [%rd480+12];
	mul.wide.s32 	%rd486, %r1070, 4;
	add.s64 	%rd487, %rd27, %rd486;
	ld.global.u32 	%r1071, [%rd4+640];
	ld.global.u32 	%r1072, [%rd483+12];
	add.s32 	%r1073, %r1072, %r1071;
	atom.global.min.s32 	%r1074, [%rd487], %r1073;
	add.s32 	%r1424, %r1424, 4;
	ld.global.u32 	%r1075, [%rd480+16];
	mul.wide.s32 	%rd488, %r1075, 4;
	add.s64 	%rd489, %rd27, %rd488;
	ld.global.u32 	%r1076, [%rd4+640];
	ld.global.u32 	%r1077, [%rd483+16];
	add.s32 	%r1078, %r1077, %r1076;
	atom.global.min.s32 	%r1079, [%rd489], %r1078;
$L__BB0_87:
	setp.eq.s32 	%p65, %r120, 0;
	@%p65 bra 	$L__BB0_90;
	add.s64 	%rd29, %rd1, 4;
	add.s64 	%rd30, %rd28, 4;
	neg.s32 	%r1427, %r120;
$L__BB0_89:
	.pragma "nounroll";
	mul.wide.s32 	%rd490, %r1424, 4;
	add.s64 	%rd491, %rd29, %rd490;
	add.s32 	%r1424, %r1424, 1;
	add.s64 	%rd492, %rd30, %rd490;
	ld.global.u32 	%r1080, [%rd491];
	mul.wide.s32 	%rd493, %r1080, 4;
	add.s64 	%rd494, %rd27, %rd493;
	ld.global.u32 	%r1081, [%rd4+640];
	ld.global.u32 	%r1082, [%rd492];
	add.s32 	%r1083, %r1082, %r1081;
	atom.global.min.s32 	%r1084, [%rd494], %r1083;
	add.s32 	%r1427, %r1427, 1;
	setp.ne.s32 	%p66, %r1427, 0;
	@%p66 bra 	$L__BB0_89;
$L__BB0_90:
	add.s32 	%r1085, %r1, 192;
	setp.ge.s32 	%p67, %r1085, %r170;
	@%p67 bra 	$L__BB0_105;
	ld.global.u8 	%rs13, [%rd10+192];
	setp.eq.s16 	%p68, %rs13, 0;
	@%p68 bra 	$L__BB0_105;
	mov.b16 	%rs14, 0;
	st.global.u8 	[%rd10+192], %rs14;
	ld.global.u32 	%r1431, [%rd3+768];
	mul.wide.s32 	%rd495, %r1431, 4;
	add.s64 	%rd496, %rd1, %rd495;
	ld.global.u32 	%r129, [%rd496];
	setp.lt.s32 	%p69, %r129, 1;
	@%p69 bra 	$L__BB0_105;
	add.s32 	%r1086, %r1431, 1;
	add.s32 	%r1087, %r129, %r1431;
	max.s32 	%r1088, %r1087, %r1086;
	sub.s32 	%r130, %r1088, %r1431;
	sub.s32 	%r1089, %r1431, %r1088;
	setp.gt.u32 	%p70, %r1089, -16;
	@%p70 bra 	$L__BB0_96;
	and.b32  	%r1090, %r130, -16;
	neg.s32 	%r1429, %r1090;
$L__BB0_95:
	.pragma "nounroll";
	ld.param.u64 	%rd671, [_Z12SSSP_kernel1PiS_S_PbS_S_i_param_5];
	ld.param.u64 	%rd654, [_Z12SSSP_kernel1PiS_S_PbS_S_i_param_2];
	mul.wide.s32 	%rd497, %r1431, 4;
	cvta.to.global.u64 	%rd498, %rd654;
	add.s64 	%rd499, %rd498, %rd497;
	add.s64 	%rd500, %rd1, %rd497;
	ld.global.u32 	%r1091, [%rd500+4];
	cvta.to.global.u64 	%rd501, %rd671;
	mul.wide.s32 	%rd502, %r1091, 4;
	add.s64 	%rd503, %rd501, %rd502;
	ld.global.u32 	%r1092, [%rd4+768];
	ld.global.u32 	%r1093, [%rd499+4];
	add.s32 	%r1094, %r1093, %r1092;
	atom.global.min.s32 	%r1095, [%rd503], %r1094;
	ld.global.u32 	%r1096, [%rd500+8];
	mul.wide.s32 	%rd504, %r1096, 4;
	add.s64 	%rd505, %rd501, %rd504;
	ld.global.u32 	%r1097, [%rd4+768];
	ld.global.u32 	%r1098, [%rd499+8];
	add.s32 	%r1099, %r1098, %r1097;
	atom.global.min.s32 	%r1100, [%rd505], %r1099;
	ld.global.u32 	%r1101, [%rd500+12];
	mul.wide.s32 	%rd506, %r1101, 4;
	add.s64 	%rd507, %rd501, %rd506;
	ld.global.u32 	%r1102, [%rd4+768];
	ld.global.u32 	%r1103, [%rd499+12];
	add.s32 	%r1104, %r1103, %r1102;
	atom.global.min.s32 	%r1105, [%rd507], %r1104;
	ld.global.u32 	%r1106, [%rd500+16];
	mul.wide.s32 	%rd508, %r1106, 4;
	add.s64 	%rd509, %rd501, %rd508;
	ld.global.u32 	%r1107, [%rd4+768];
	ld.global.u32 	%r1108, [%rd499+16];
	add.s32 	%r1109, %r1108, %r1107;
	atom.global.min.s32 	%r1110, [%rd509], %r1109;
	ld.global.u32 	%r1111, [%rd500+20];
	mul.wide.s32 	%rd510, %r1111, 4;
	add.s64 	%rd511, %rd501, %rd510;
	ld.global.u32 	%r1112, [%rd4+768];
	ld.global.u32 	%r1113, [%rd499+20];
	add.s32 	%r1114, %r1113, %r1112;
	atom.global.min.s32 	%r1115, [%rd511], %r1114;
	ld.global.u32 	%r1116, [%rd500+24];
	mul.wide.s32 	%rd512, %r1116, 4;
	add.s64 	%rd513, %rd501, %rd512;
	ld.global.u32 	%r1117, [%rd4+768];
	ld.global.u32 	%r1118, [%rd499+24];
	add.s32 	%r1119, %r1118, %r1117;
	atom.global.min.s32 	%r1120, [%rd513], %r1119;
	ld.global.u32 	%r1121, [%rd500+28];
	mul.wide.s32 	%rd514, %r1121, 4;
	add.s64 	%rd515, %rd501, %rd514;
	ld.global.u32 	%r1122, [%rd4+768];
	ld.global.u32 	%r1123, [%rd499+28];
	add.s32 	%r1124, %r1123, %r1122;
	atom.global.min.s32 	%r1125, [%rd515], %r1124;
	ld.global.u32 	%r1126, [%rd500+32];
	mul.wide.s32 	%rd516, %r1126, 4;
	add.s64 	%rd517, %rd501, %rd516;
	ld.global.u32 	%r1127, [%rd4+768];
	ld.global.u32 	%r1128, [%rd499+32];
	add.s32 	%r1129, %r1128, %r1127;
	atom.global.min.s32 	%r1130, [%rd517], %r1129;
	ld.global.u32 	%r1131, [%rd500+36];
	mul.wide.s32 	%rd518, %r1131, 4;
	add.s64 	%rd519, %rd501, %rd518;
	ld.global.u32 	%r1132, [%rd4+768];
	ld.global.u32 	%r1133, [%rd499+36];
	add.s32 	%r1134, %r1133, %r1132;
	atom.global.min.s32 	%r1135, [%rd519], %r1134;
	ld.global.u32 	%r1136, [%rd500+40];
	mul.wide.s32 	%rd520, %r1136, 4;
	add.s64 	%rd521, %rd501, %rd520;
	ld.global.u32 	%r1137, [%rd4+768];
	ld.global.u32 	%r1138, [%rd499+40];
	add.s32 	%r1139, %r1138, %r1137;
	atom.global.min.s32 	%r1140, [%rd521], %r1139;
	ld.global.u32 	%r1141, [%rd500+44];
	mul.wide.s32 	%rd522, %r1141, 4;
	add.s64 	%rd523, %rd501, %rd522;
	ld.global.u32 	%r1142, [%rd4+768];
	ld.global.u32 	%r1143, [%rd499+44];
	add.s32 	%r1144, %r1143, %r1142;
	atom.global.min.s32 	%r1145, [%rd523], %r1144;
	ld.global.u32 	%r1146, [%rd500+48];
	mul.wide.s32 	%rd524, %r1146, 4;
	add.s64 	%rd525, %rd501, %rd524;
	ld.global.u32 	%r1147, [%rd4+768];
	ld.global.u32 	%r1148, [%rd499+48];
	add.s32 	%r1149, %r1148, %r1147;
	atom.global.min.s32 	%r1150, [%rd525], %r1149;
	ld.global.u32 	%r1151, [%rd500+52];
	mul.wide.s32 	%rd526, %r1151, 4;
	add.s64 	%rd527, %rd501, %rd526;
	ld.global.u32 	%r1152, [%rd4+768];
	ld.global.u32 	%r1153, [%rd499+52];
	add.s32 	%r1154, %r1153, %r1152;
	atom.global.min.s32 	%r1155, [%rd527], %r1154;
	ld.global.u32 	%r1156, [%rd500+56];
	mul.wide.s32 	%rd528, %r1156, 4;
	add.s64 	%rd529, %rd501, %rd528;
	ld.global.u32 	%r1157, [%rd4+768];
	ld.global.u32 	%r1158, [%rd499+56];
	add.s32 	%r1159, %r1158, %r1157;
	atom.global.min.s32 	%r1160, [%rd529], %r1159;
	ld.global.u32 	%r1161, [%rd500+60];
	mul.wide.s32 	%rd530, %r1161, 4;
	add.s64 	%rd531, %rd501, %rd530;
	ld.global.u32 	%r1162, [%rd4+768];
	ld.global.u32 	%r1163, [%rd499+60];
	add.s32 	%r1164, %r1163, %r1162;
	atom.global.min.s32 	%r1165, [%rd531], %r1164;
	add.s32 	%r1431, %r1431, 16;
	ld.global.u32 	%r1166, [%rd500+64];
	mul.wide.s32 	%rd532, %r1166, 4;
	add.s64 	%rd533, %rd501, %rd532;
	ld.global.u32 	%r1167, [%rd4+768];
	ld.global.u32 	%r1168, [%rd499+64];
	add.s32 	%r1169, %r1168, %r1167;
	atom.global.min.s32 	%r1170, [%rd533], %r1169;
	add.s32 	%r1429, %r1429, 16;
	setp.ne.s32 	%p71, %r1429, 0;
	@%p71 bra 	$L__BB0_95;
$L__BB0_96:
	and.b32  	%r137, %r130, 15;
	setp.eq.s32 	%p72, %r137, 0;
	@%p72 bra 	$L__BB0_105;
	ld.param.u64 	%rd672, [_Z12SSSP_kernel1PiS_S_PbS_S_i_param_5];
	ld.param.u64 	%rd655, [_Z12SSSP_kernel1PiS_S_PbS_S_i_param_2];
	cvta.to.global.u64 	%rd31, %rd672;
	cvta.to.global.u64 	%rd32, %rd655;
	and.b32  	%r138, %r130, 7;
	setp.lt.u32 	%p73, %r137, 8;
	@%p73 bra 	$L__BB0_99;
	mul.wide.s32 	%rd534, %r1431, 4;
	add.s64 	%rd535, %rd1, %rd534;
	ld.global.u32 	%r1171, [%rd535+4];
	mul.wide.s32 	%rd536, %r1171, 4;
	add.s64 	%rd537, %rd31, %rd536;
	ld.global.u32 	%r1172, [%rd4+768];
	add.s64 	%rd538, %rd32, %rd534;
	ld.global.u32 	%r1173, [%rd538+4];
	add.s32 	%r1174, %r1173, %r1172;
	atom.global.min.s32 	%r1175, [%rd537], %r1174;
	ld.global.u32 	%r1176, [%rd535+8];
	mul.wide.s32 	%rd539, %r1176, 4;
	add.s64 	%rd540, %rd31, %rd539;
	ld.global.u32 	%r1177, [%rd4+768];
	ld.global.u32 	%r1178, [%rd538+8];
	add.s32 	%r1179, %r1178, %r1177;
	atom.global.min.s32 	%r1180, [%rd540], %r1179;
	ld.global.u32 	%r1181, [%rd535+12];
	mul.wide.s32 	%rd541, %r1181, 4;
	add.s64 	%rd542, %rd31, %rd541;
	ld.global.u32 	%r1182, [%rd4+768];
	ld.global.u32 	%r1183, [%rd538+12];
	add.s32 	%r1184, %r1183, %r1182;
	atom.global.min.s32 	%r1185, [%rd542], %r1184;
	ld.global.u32 	%r1186, [%rd535+16];
	mul.wide.s32 	%rd543, %r1186, 4;
	add.s64 	%rd544, %rd31, %rd543;
	ld.global.u32 	%r1187, [%rd4+768];
	ld.global.u32 	%r1188, [%rd538+16];
	add.s32 	%r1189, %r1188, %r1187;
	atom.global.min.s32 	%r1190, [%rd544], %r1189;
	ld.global.u32 	%r1191, [%rd535+20];
	mul.wide.s32 	%rd545, %r1191, 4;
	add.s64 	%rd546, %rd31, %rd545;
	ld.global.u32 	%r1192, [%rd4+768];
	ld.global.u32 	%r1193, [%rd538+20];
	add.s32 	%r1194, %r1193, %r1192;
	atom.global.min.s32 	%r1195, [%rd546], %r1194;
	ld.global.u32 	%r1196, [%rd535+24];
	mul.wide.s32 	%rd547, %r1196, 4;
	add.s64 	%rd548, %rd31, %rd547;
	ld.global.u32 	%r1197, [%rd4+768];
	ld.global.u32 	%r1198, [%rd538+24];
	add.s32 	%r1199, %r1198, %r1197;
	atom.global.min.s32 	%r1200, [%rd548], %r1199;
	ld.global.u32 	%r1201, [%rd535+28];
	mul.wide.s32 	%rd549, %r1201, 4;
	add.s64 	%rd550, %rd31, %rd549;
	ld.global.u32 	%r1202, [%rd4+768];
	ld.global.u32 	%r1203, [%rd538+28];
	add.s32 	%r1204, %r1203, %r1202;
	atom.global.min.s32 	%r1205, [%rd550], %r1204;
	add.s32 	%r1431, %r1431, 8;
	ld.global.u32 	%r1206, [%rd535+32];
	mul.wide.s32 	%rd551, %r1206, 4;
	add.s64 	%rd552, %rd31, %rd551;
	ld.global.u32 	%r1207, [%rd4+768];
	ld.global.u32 	%r1208, [%rd538+32];
	add.s32 	%r1209, %r1208, %r1207;
	atom.global.min.s32 	%r1210, [%rd552], %r1209;
$L__BB0_99:
	setp.eq.s32 	%p74, %r138, 0;
	@%p74 bra 	$L__BB0_105;
	and.b32  	%r141, %r130, 3;
	setp.lt.u32 	%p75, %r138, 4;
	@%p75 bra 	$L__BB0_102;
	mul.wide.s32 	%rd553, %r1431, 4;
	add.s64 	%rd554, %rd1, %rd553;
	ld.global.u32 	%r1211, [%rd554+4];
	mul.wide.s32 	%rd555, %r1211, 4;
	add.s64 	%rd556, %rd31, %rd555;
	ld.global.u32 	%r1212, [%rd4+768];
	add.s64 	%rd557, %rd32, %rd553;
	ld.global.u32 	%r1213, [%rd557+4];
	add.s32 	%r1214, %r1213, %r1212;
	atom.global.min.s32 	%r1215, [%rd556], %r1214;
	ld.global.u32 	%r1216, [%rd554+8];
	mul.wide.s32 	%rd558, %r1216, 4;
	add.s64 	%rd559, %rd31, %rd558;
	ld.global.u32 	%r1217, [%rd4+768];
	ld.global.u32 	%r1218, [%rd557+8];
	add.s32 	%r1219, %r1218, %r1217;
	atom.global.min.s32 	%r1220, [%rd559], %r1219;
	ld.global.u32 	%r1221, [%rd554+12];
	mul.wide.s32 	%rd560, %r1221, 4;
	add.s64 	%rd561, %rd31, %rd560;
	ld.global.u32 	%r1222, [%rd4+768];
	ld.global.u32 	%r1223, [%rd557+12];
	add.s32 	%r1224, %r1223, %r1222;
	atom.global.min.s32 	%r1225, [%rd561], %r1224;
	add.s32 	%r1431, %r1431, 4;
	ld.global.u32 	%r1226, [%rd554+16];
	mul.wide.s32 	%rd562, %r1226, 4;
	add.s64 	%rd563, %rd31, %rd562;
	ld.global.u32 	%r1227, [%rd4+768];
	ld.global.u32 	%r1228, [%rd557+16];
	add.s32 	%r1229, %r1228, %r1227;
	atom.global.min.s32 	%r1230, [%rd563], %r1229;
$L__BB0_102:
	setp.eq.s32 	%p76, %r141, 0;
	@%p76 bra 	$L__BB0_105;
	add.s64 	%rd33, %rd1, 4;
	add.s64 	%rd34, %rd32, 4;
	neg.s32 	%r1434, %r141;
$L__BB0_104:
	.pragma "nounroll";
	mul.wide.s32 	%rd564, %r1431, 4;
	add.s64 	%rd565, %rd33, %rd564;
	add.s32 	%r1431, %r1431, 1;
	add.s64 	%rd566, %rd34, %rd564;
	ld.global.u32 	%r1231, [%rd565];
	mul.wide.s32 	%rd567, %r1231, 4;
	add.s64 	%rd568, %rd31, %rd567;
	ld.global.u32 	%r1232, [%rd4+768];
	ld.global.u32 	%r1233, [%rd566];
	add.s32 	%r1234, %r1233, %r1232;
	atom.global.min.s32 	%r1235, [%rd568], %r1234;
	add.s32 	%r1434, %r1434, 1;
	setp.ne.s32 	%p77, %r1434, 0;
	@%p77 bra 	$L__BB0_104;
$L__BB0_105:
	add.s32 	%r1236, %r1, 224;
	setp.ge.s32 	%p78, %r1236, %r170;
	@%p78 bra 	$L__BB0_120;
	ld.global.u8 	%rs15, [%rd10+224];
	setp.eq.s16 	%p79, %rs15, 0;
	@%p79 bra 	$L__BB0_120;
	mov.b16 	%rs16, 0;
	st.global.u8 	[%rd10+224], %rs16;
	ld.global.u32 	%r1438, [%rd3+896];
	mul.wide.s32 	%rd569, %r1438, 4;
	add.s64 	%rd570, %rd1, %rd569;
	ld.global.u32 	%r150, [%rd570];
	setp.lt.s32 	%p80, %r150, 1;
	@%p80 bra 	$L__BB0_120;
	ld.param.u64 	%rd673, [_Z12SSSP_kernel1PiS_S_PbS_S_i_param_5];
	cvta.to.global.u64 	%rd35, %rd673;
	add.s32 	%r1237, %r1438, 1;
	add.s32 	%r1238, %r150, %r1438;
	max.s32 	%r1239, %r1238, %r1237;
	sub.s32 	%r151, %r1239, %r1438;
	sub.s32 	%r1240, %r1438, %r1239;
	setp.gt.u32 	%p81, %r1240, -16;
	@%p81 bra 	$L__BB0_111;
	and.b32  	%r1241, %r151, -16;
	neg.s32 	%r1436, %r1241;
$L__BB0_110:
	.pragma "nounroll";
	ld.param.u64 	%rd656, [_Z12SSSP_kernel1PiS_S_PbS_S_i_param_2];
	mul.wide.s32 	%rd571, %r1438, 4;
	cvta.to.global.u64 	%rd572, %rd656;
	add.s64 	%rd573, %rd572, %rd571;
	add.s64 	%rd574, %rd1, %rd571;
	ld.global.u32 	%r1242, [%rd574+4];
	mul.wide.s32 	%rd575, %r1242, 4;
	add.s64 	%rd576, %rd35, %rd575;
	ld.global.u32 	%r1243, [%rd4+896];
	ld.global.u32 	%r1244, [%rd573+4];
	add.s32 	%r1245, %r1244, %r1243;
	atom.global.min.s32 	%r1246, [%rd576], %r1245;
	ld.global.u32 	%r1247, [%rd574+8];
	mul.wide.s32 	%rd577, %r1247, 4;
	add.s64 	%rd578, %rd35, %rd577;
	ld.global.u32 	%r1248, [%rd4+896];
	ld.global.u32 	%r1249, [%rd573+8];
	add.s32 	%r1250, %r1249, %r1248;
	atom.global.min.s32 	%r1251, [%rd578], %r1250;
	ld.global.u32 	%r1252, [%rd574+12];
	mul.wide.s32 	%rd579, %r1252, 4;
	add.s64 	%rd580, %rd35, %rd579;
	ld.global.u32 	%r1253, [%rd4+896];
	ld.global.u32 	%r1254, [%rd573+12];
	add.s32 	%r1255, %r1254, %r1253;
	atom.global.min.s32 	%r1256, [%rd580], %r1255;
	ld.global.u32 	%r1257, [%rd574+16];
	mul.wide.s32 	%rd581, %r1257, 4;
	add.s64 	%rd582, %rd35, %rd581;
	ld.global.u32 	%r1258, [%rd4+896];
	ld.global.u32 	%r1259, [%rd573+16];
	add.s32 	%r1260, %r1259, %r1258;
	atom.global.min.s32 	%r1261, [%rd582], %r1260;
	ld.global.u32 	%r1262, [%rd574+20];
	mul.wide.s32 	%rd583, %r1262, 4;
	add.s64 	%rd584, %rd35, %rd583;
	ld.global.u32 	%r1263, [%rd4+896];
	ld.global.u32 	%r1264, [%rd573+20];
	add.s32 	%r1265, %r1264, %r1263;
	atom.global.min.s32 	%r1266, [%rd584], %r1265;
	ld.global.u32 	%r1267, [%rd574+24];
	mul.wide.s32 	%rd585, %r1267, 4;
	add.s64 	%rd586, %rd35, %rd585;
	ld.global.u32 	%r1268, [%rd4+896];
	ld.global.u32 	%r1269, [%rd573+24];
	add.s32 	%r1270, %r1269, %r1268;
	atom.global.min.s32 	%r1271, [%rd586], %r1270;
	ld.global.u32 	%r1272, [%rd574+28];
	mul.wide.s32 	%rd587, %r1272, 4;
	add.s64 	%rd588, %rd35, %rd587;
	ld.global.u32 	%r1273, [%rd4+896];
	ld.global.u32 	%r1274, [%rd573+28];
	add.s32 	%r1275, %r1274, %r1273;
	atom.global.min.s32 	%r1276, [%rd588], %r1275;
	ld.global.u32 	%r1277, [%rd574+32];
	mul.wide.s32 	%rd589, %r1277, 4;
	add.s64 	%rd590, %rd35, %rd589;
	ld.global.u32 	%r1278, [%rd4+896];
	ld.global.u32 	%r1279, [%rd573+32];
	add.s32 	%r1280, %r1279, %r1278;
	atom.global.min.s32 	%r1281, [%rd590], %r1280;
	ld.global.u32 	%r1282, [%rd574+36];
	mul.wide.s32 	%rd591, %r1282, 4;
	add.s64 	%rd592, %rd35, %rd591;
	ld.global.u32 	%r1283, [%rd4+896];
	ld.global.u32 	%r1284, [%rd573+36];
	add.s32 	%r1285, %r1284, %r1283;
	atom.global.min.s32 	%r1286, [%rd592], %r1285;
	ld.global.u32 	%r1287, [%rd574+40];
	mul.wide.s32 	%rd593, %r1287, 4;
	add.s64 	%rd594, %rd35, %rd593;
	ld.global.u32 	%r1288, [%rd4+896];
	ld.global.u32 	%r1289, [%rd573+40];
	add.s32 	%r1290, %r1289, %r1288;
	atom.global.min.s32 	%r1291, [%rd594], %r1290;
	ld.global.u32 	%r1292, [%rd574+44];
	mul.wide.s32 	%rd595, %r1292, 4;
	add.s64 	%rd596, %rd35, %rd595;
	ld.global.u32 	%r1293, [%rd4+896];
	ld.global.u32 	%r1294, [%rd573+44];
	add.s32 	%r1295, %r1294, %r1293;
	atom.global.min.s32 	%r1296, [%rd596], %r1295;
	ld.global.u32 	%r1297, [%rd574+48];
	mul.wide.s32 	%rd597, %r1297, 4;
	add.s64 	%rd598, %rd35, %rd597;
	ld.global.u32 	%r1298, [%rd4+896];
	ld.global.u32 	%r1299, [%rd573+48];
	add.s32 	%r1300, %r1299, %r1298;
	atom.global.min.s32 	%r1301, [%rd598], %r1300;
	ld.global.u32 	%r1302, [%rd574+52];
	mul.wide.s32 	%rd599, %r1302, 4;
	add.s64 	%rd600, %rd35, %rd599;
	ld.global.u32 	%r1303, [%rd4+896];
	ld.global.u32 	%r1304, [%rd573+52];
	add.s32 	%r1305, %r1304, %r1303;
	atom.global.min.s32 	%r1306, [%rd600], %r1305;
	ld.global.u32 	%r1307, [%rd574+56];
	mul.wide.s32 	%rd601, %r1307, 4;
	add.s64 	%rd602, %rd35, %rd601;
	ld.global.u32 	%r1308, [%rd4+896];
	ld.global.u32 	%r1309, [%rd573+56];
	add.s32 	%r1310, %r1309, %r1308;
	atom.global.min.s32 	%r1311, [%rd602], %r1310;
	ld.global.u32 	%r1312, [%rd574+60];
	mul.wide.s32 	%rd603, %r1312, 4;
	add.s64 	%rd604, %rd35, %rd603;
	ld.global.u32 	%r1313, [%rd4+896];
	ld.global.u32 	%r1314, [%rd573+60];
	add.s32 	%r1315, %r1314, %r1313;
	atom.global.min.s32 	%r1316, [%rd604], %r1315;
	add.s32 	%r1438, %r1438, 16;
	ld.global.u32 	%r1317, [%rd574+64];
	mul.wide.s32 	%rd605, %r1317, 4;
	add.s64 	%rd606, %rd35, %rd605;
	ld.global.u32 	%r1318, [%rd4+896];
	ld.global.u32 	%r1319, [%rd573+64];
	add.s32 	%r1320, %r1319, %r1318;
	atom.global.min.s32 	%r1321, [%rd606], %r1320;
	add.s32 	%r1436, %r1436, 16;
	setp.ne.s32 	%p82, %r1436, 0;
	@%p82 bra 	$L__BB0_110;
$L__BB0_111:
	and.b32  	%r158, %r151, 15;
	setp.eq.s32 	%p83, %r158, 0;
	@%p83 bra 	$L__BB0_120;
	ld.param.u64 	%rd657, [_Z12SSSP_kernel1PiS_S_PbS_S_i_param_2];
	cvta.to.global.u64 	%rd36, %rd657;
	and.b32  	%r159, %r151, 7;
	setp.lt.u32 	%p84, %r158, 8;
	@%p84 bra 	$L__BB0_114;
	mul.wide.s32 	%rd607, %r1438, 4;
	add.s64 	%rd608, %rd1, %rd607;
	ld.global.u32 	%r1322, [%rd608+4];
	mul.wide.s32 	%rd609, %r1322, 4;
	add.s64 	%rd610, %rd35, %rd609;
	ld.global.u32 	%r1323, [%rd4+896];
	add.s64 	%rd611, %rd36, %rd607;
	ld.global.u32 	%r1324, [%rd611+4];
	add.s32 	%r1325, %r1324, %r1323;
	atom.global.min.s32 	%r1326, [%rd610], %r1325;
	ld.global.u32 	%r1327, [%rd608+8];
	mul.wide.s32 	%rd612, %r1327, 4;
	add.s64 	%rd613, %rd35, %rd612;
	ld.global.u32 	%r1328, [%rd4+896];
	ld.global.u32 	%r1329, [%rd611+8];
	add.s32 	%r1330, %r1329, %r1328;
	atom.global.min.s32 	%r1331, [%rd613], %r1330;
	ld.global.u32 	%r1332, [%rd608+12];
	mul.wide.s32 	%rd614, %r1332, 4;
	add.s64 	%rd615, %rd35, %rd614;
	ld.global.u32 	%r1333, [%rd4+896];
	ld.global.u32 	%r1334, [%rd611+12];
	add.s32 	%r1335, %r1334, %r1333;
	atom.global.min.s32 	%r1336, [%rd615], %r1335;
	ld.global.u32 	%r1337, [%rd608+16];
	mul.wide.s32 	%rd616, %r1337, 4;
	add.s64 	%rd617, %rd35, %rd616;
	ld.global.u32 	%r1338, [%rd4+896];
	ld.global.u32 	%r1339, [%rd611+16];
	add.s32 	%r1340, %r1339, %r1338;
	atom.global.min.s32 	%r1341, [%rd617], %r1340;
	ld.global.u32 	%r1342, [%rd608+20];
	mul.wide.s32 	%rd618, %r1342, 4;
	add.s64 	%rd619, %rd35, %rd618;
	ld.global.u32 	%r1343, [%rd4+896];
	ld.global.u32 	%r1344, [%rd611+20];
	add.s32 	%r1345, %r1344, %r1343;
	atom.global.min.s32 	%r1346, [%rd619], %r1345;
	ld.global.u32 	%r1347, [%rd608+24];
	mul.wide.s32 	%rd620, %r1347, 4;
	add.s64 	%rd621, %rd35, %rd620;
	ld.global.u32 	%r1348, [%rd4+896];
	ld.global.u32 	%r1349, [%rd611+24];
	add.s32 	%r1350, %r1349, %r1348;
	atom.global.min.s32 	%r1351, [%rd621], %r1350;
	ld.global.u32 	%r1352, [%rd608+28];
	mul.wide.s32 	%rd622, %r1352, 4;
	add.s64 	%rd623, %rd35, %rd622;
	ld.global.u32 	%r1353, [%rd4+896];
	ld.global.u32 	%r1354, [%rd611+28];
	add.s32 	%r1355, %r1354, %r1353;
	atom.global.min.s32 	%r1356, [%rd623], %r1355;
	add.s32 	%r1438, %r1438, 8;
	ld.global.u32 	%r1357, [%rd608+32];
	mul.wide.s32 	%rd624, %r1357, 4;
	add.s64 	%rd625, %rd35, %rd624;
	ld.global.u32 	%r1358, [%rd4+896];
	ld.global.u32 	%r1359, [%rd611+32];
	add.s32 	%r1360, %r1359, %r1358;
	atom.global.min.s32 	%r1361, [%rd625], %r1360;
$L__BB0_114:
	setp.eq.s32 	%p85, %r159, 0;
	@%p85 bra 	$L__BB0_120;
	and.b32  	%r162, %r151, 3;
	setp.lt.u32 	%p86, %r159, 4;
	@%p86 bra 	$L__BB0_117;
	mul.wide.s32 	%rd626, %r1438, 4;
	add.s64 	%rd627, %rd1, %rd626;
	ld.global.u32 	%r1362, [%rd627+4];
	mul.wide.s32 	%rd628, %r1362, 4;
	add.s64 	%rd629, %rd35, %rd628;
	ld.global.u32 	%r1363, [%rd4+896];
	add.s64 	%rd630, %rd36, %rd626;
	ld.global.u32 	%r1364, [%rd630+4];
	add.s32 	%r1365, %r1364, %r1363;
	atom.global.min.s32 	%r1366, [%rd629], %r1365;
	ld.global.u32 	%r1367, [%rd627+8];
	mul.wide.s32 	%rd631, %r1367, 4;
	add.s64 	%rd632, %rd35, %rd631;
	ld.global.u32 	%r1368, [%rd4+896];
	ld.global.u32 	%r1369, [%rd630+8];
	add.s32 	%r1370, %r1369, %r1368;
	atom.global.min.s32 	%r1371, [%rd632], %r1370;
	ld.global.u32 	%r1372, [%rd627+12];
	mul.wide.s32 	%rd633, %r1372, 4;
	add.s64 	%rd634, %rd35, %rd633;
	ld.global.u32 	%r1373, [%rd4+896];
	ld.global.u32 	%r1374, [%rd630+12];
	add.s32 	%r1375, %r1374, %r1373;
	atom.global.min.s32 	%r1376, [%rd634], %r1375;
	add.s32 	%r1438, %r1438, 4;
	ld.global.u32 	%r1377, [%rd627+16];
	mul.wide.s32 	%rd635, %r1377, 4;
	add.s64 	%rd636, %rd35, %rd635;
	ld.global.u32 	%r1378, [%rd4+896];
	ld.global.u32 	%r1379, [%rd630+16];
	add.s32 	%r1380, %r1379, %r1378;
	atom.global.min.s32 	%r1381, [%rd636], %r1380;
$L__BB0_117:
	setp.eq.s32 	%p87, %r162, 0;
	@%p87 bra 	$L__BB0_120;
	add.s64 	%rd37, %rd1, 4;
	add.s64 	%rd38, %rd36, 4;
	neg.s32 	%r1441, %r162;
$L__BB0_119:
	.pragma "nounroll";
	mul.wide.s32 	%rd637, %r1438, 4;
	add.s64 	%rd638, %rd37, %rd637;
	add.s32 	%r1438, %r1438, 1;
	add.s64 	%rd639, %rd38, %rd637;
	ld.global.u32 	%r1382, [%rd638];
	mul.wide.s32 	%rd640, %r1382, 4;
	add.s64 	%rd641, %rd35, %rd640;
	ld.global.u32 	%r1383, [%rd4+896];
	ld.global.u32 	%r1384, [%rd639];
	add.s32 	%r1385, %r1384, %r1383;
	atom.global.min.s32 	%r1386, [%rd641], %r1385;
	add.s32 	%r1441, %r1441, 1;
	setp.ne.s32 	%p88, %r1441, 0;
	@%p88 bra 	$L__BB0_119;
$L__BB0_120:
	ret;

}
	// .globl	_Z12SSSP_kernel2PbPiS0_S_i
.visible .entry _Z12SSSP_kernel2PbPiS0_S_i(
	.param .u64 .ptr .align 1 _Z12SSSP_kernel2PbPiS0_S_i_param_0,
	.param .u64 .ptr .align 1 _Z12SSSP_kernel2PbPiS0_S_i_param_1,
	.param .u64 .ptr .align 1 _Z12SSSP_kernel2PbPiS0_S_i_param_2,
	.param .u64 .ptr .align 1 _Z12SSSP_kernel2PbPiS0_S_i_param_3,
	.param .u32 _Z12SSSP_kernel2PbPiS0_S_i_param_4
)
{
	.reg .pred 	%p<17>;
	.reg .b16 	%rs<9>;
	.reg .b32 	%r<59>;
	.reg .b64 	%rd<14>;

	ld.param.u64 	%rd5, [_Z12SSSP_kernel2PbPiS0_S_i_param_0];
	ld.param.u64 	%rd6, [_Z12SSSP_kernel2PbPiS0_S_i_param_1];
	ld.param.u64 	%rd7, [_Z12SSSP_kernel2PbPiS0_S_i_param_2];
	ld.param.u64 	%rd8, [_Z12SSSP_kernel2PbPiS0_S_i_param_3];
	ld.param.u32 	%r34, [_Z12SSSP_kernel2PbPiS0_S_i_param_4];
	cvta.to.global.u64 	%rd1, %rd8;
	cvta.to.global.u64 	%rd9, %rd5;
	cvta.to.global.u64 	%rd10, %rd7;
	cvta.to.global.u64 	%rd11, %rd6;
	mov.u32 	%r35, %tid.x;
	shl.b32 	%r36, %r35, 3;
	and.b32  	%r37, %r36, 7936;
	and.b32  	%r38, %r35, 31;
	or.b32  	%r39, %r37, %r38;
	mov.u32 	%r40, %ctaid.x;
	mov.u32 	%r41, %ntid.x;
	mul.lo.s32 	%r42, %r40, %r41;
	shl.b32 	%r43, %r42, 3;
	add.s32 	%r1, %r39, %r43;
	setp.ge.s32 	%p1, %r1, %r34;
	cvt.s64.s32 	%rd12, %r1;
	mul.wide.s32 	%rd13, %r1, 4;
	add.s64 	%rd2, %rd11, %rd13;
	add.s64 	%rd3, %rd10, %rd13;
	add.s64 	%rd4, %rd9, %rd12;
	@%p1 bra 	$L__BB1_4;
	ld.global.u32 	%r51, [%rd2];
	ld.global.u32 	%r3, [%rd3];
	setp.le.s32 	%p2, %r51, %r3;
	@%p2 bra 	$L__BB1_3;
	st.global.u32 	[%rd2], %r3;
	mov.b16 	%rs1, 1;
	st.global.u8 	[%rd4], %rs1;
	st.global.u8 	[%rd1], %rs1;
	ld.global.u32 	%r51, [%rd2];
$L__BB1_3:
	st.global.u32 	[%rd3], %r51;
$L__BB1_4:
	add.s32 	%r44, %r1, 32;
	setp.ge.s32 	%p3, %r44, %r34;
	@%p3 bra 	$L__BB1_8;
	ld.global.u32 	%r52, [%rd2+128];
	ld.global.u32 	%r7, [%rd3+128];
	setp.le.s32 	%p4, %r52, %r7;
	@%p4 bra 	$L__BB1_7;
	st.global.u32 	[%rd2+128], %r7;
	mov.b16 	%rs2, 1;
	st.global.u8 	[%rd4+32], %rs2;
	st.global.u8 	[%rd1], %rs2;
	ld.global.u32 	%r52, [%rd2+128];
$L__BB1_7:
	st.global.u32 	[%rd3+128], %r52;
$L__BB1_8:
	add.s32 	%r45, %r1, 64;
	setp.ge.s32 	%p5, %r45, %r34;
	@%p5 bra 	$L__BB1_12;
	ld.global.u32 	%r53, [%rd2+256];
	ld.global.u32 	%r11, [%rd3+256];
	setp.le.s32 	%p6, %r53, %r11;
	@%p6 bra 	$L__BB1_11;
	st.global.u32 	[%rd2+256], %r11;
	mov.b16 	%rs3, 1;
	st.global.u8 	[%rd4+64], %rs3;
	st.global.u8 	[%rd1], %rs3;
	ld.global.u32 	%r53, [%rd2+256];
$L__BB1_11:
	st.global.u32 	[%rd3+256], %r53;
$L__BB1_12:
	add.s32 	%r46, %r1, 96;
	setp.ge.s32 	%p7, %r46, %r34;
	@%p7 bra 	$L__BB1_16;
	ld.global.u32 	%r54, [%rd2+384];
	ld.global.u32 	%r15, [%rd3+384];
	setp.le.s32 	%p8, %r54, %r15;
	@%p8 bra 	$L__BB1_15;
	st.global.u32 	[%rd2+384], %r15;
	mov.b16 	%rs4, 1;
	st.global.u8 	[%rd4+96], %rs4;
	st.global.u8 	[%rd1], %rs4;
	ld.global.u32 	%r54, [%rd2+384];
$L__BB1_15:
	st.global.u32 	[%rd3+384], %r54;
$L__BB1_16:
	add.s32 	%r47, %r1, 128;
	setp.ge.s32 	%p9, %r47, %r34;
	@%p9 bra 	$L__BB1_20;
	ld.global.u32 	%r55, [%rd2+512];
	ld.global.u32 	%r19, [%rd3+512];
	setp.le.s32 	%p10, %r55, %r19;
	@%p10 bra 	$L__BB1_19;
	st.global.u32 	[%rd2+512], %r19;
	mov.b16 	%rs5, 1;
	st.global.u8 	[%rd4+128], %rs5;
	st.global.u8 	[%rd1], %rs5;
	ld.global.u32 	%r55, [%rd2+512];
$L__BB1_19:
	st.global.u32 	[%rd3+512], %r55;
$L__BB1_20:
	add.s32 	%r48, %r1, 160;
	setp.ge.s32 	%p11, %r48, %r34;
	@%p11 bra 	$L__BB1_24;
	ld.global.u32 	%r56, [%rd2+640];
	ld.global.u32 	%r23, [%rd3+640];
	setp.le.s32 	%p12, %r56, %r23;
	@%p12 bra 	$L__BB1_23;
	st.global.u32 	[%rd2+640], %r23;
	mov.b16 	%rs6, 1;
	st.global.u8 	[%rd4+160], %rs6;
	st.global.u8 	[%rd1], %rs6;
	ld.global.u32 	%r56, [%rd2+640];
$L__BB1_23:
	st.global.u32 	[%rd3+640], %r56;
$L__BB1_24:
	add.s32 	%r49, %r1, 192;
	setp.ge.s32 	%p13, %r49, %r34;
	@%p13 bra 	$L__BB1_28;
	ld.global.u32 	%r57, [%rd2+768];
	ld.global.u32 	%r27, [%rd3+768];
	setp.le.s32 	%p14, %r57, %r27;
	@%p14 bra 	$L__BB1_27;
	st.global.u32 	[%rd2+768], %r27;
	mov.b16 	%rs7, 1;
	st.global.u8 	[%rd4+192], %rs7;
	st.global.u8 	[%rd1], %rs7;
	ld.global.u32 	%r57, [%rd2+768];
$L__BB1_27:
	st.global.u32 	[%rd3+768], %r57;
$L__BB1_28:
	add.s32 	%r50, %r1, 224;
	setp.ge.s32 	%p15, %r50, %r34;
	@%p15 bra 	$L__BB1_32;
	ld.global.u32 	%r58, [%rd2+896];
	ld.global.u32 	%r31, [%rd3+896];
	setp.le.s32 	%p16, %r58, %r31;
	@%p16 bra 	$L__BB1_31;
	st.global.u32 	[%rd2+896], %r31;
	mov.b16 	%rs8, 1;
	st.global.u8 	[%rd4+224], %rs8;
	st.global.u8 	[%rd1], %rs8;
	ld.global.u32 	%r58, [%rd2+896];
$L__BB1_31:
	st.global.u32 	[%rd3+896], %r58;
$L__BB1_32:
	ret;

}


// ===== COMPILED SASS (sm_100) =====

	.target	sm_100

	.elftype	@"ET_EXEC"


//--------------------- .note.nv.tkinfo           --------------------------
	.section	.note.nv.tkinfo,"",@"SHT_NOTE"
	.sectionflags	@"SHF_NOTE_NV_TKINFO"
	.tkinfo
        /*0018*/ 	.word	0x00000002
        /*0030*/ 	.string	""
        /*0030*/ 	.string	"ptxas"
        /*0030*/ 	.string	"Cuda compilation tools, release 13.0, V13.0.88"
        /*0030*/ 	.string	"Build cuda_13.0.r13.0/compiler.36424714_0"
        /*0030*/ 	.string	"-arch sm_100 -m 64 "



//--------------------- .note.nv.cuinfo           --------------------------
	.section	.note.nv.cuinfo,"",@"SHT_NOTE"
	.sectionflags	@"SHF_NOTE_NV_CUINFO"
        /*0018*/ 	.short	0x0002
        /*001a*/ 	.short	0x0064
        /*001c*/ 	.short	0x0082
	.zero		2


//--------------------- .nv.info                  --------------------------
	.section	.nv.info,"",@"SHT_CUDA_INFO"
	.align	4


	//----- nvinfo : EIATTR_REGCOUNT
	.align		4
        /*0000*/ 	.byte	0x04, 0x2f
        /*0002*/ 	.short	(.L_1 - .L_0)
	.align		4
.L_0:
        /*0004*/ 	.word	index@(_Z12SSSP_kernel1PiS_S_PbS_S_i)
        /*0008*/ 	.word	0x00000020


	//----- nvinfo : EIATTR_FRAME_SIZE
	.align		4
.L_1:
        /*000c*/ 	.byte	0x04, 0x11
        /*000e*/ 	.short	(.L_3 - .L_2)
	.align		4
.L_2:
        /*0010*/ 	.word	index@(_Z12SSSP_kernel1PiS_S_PbS_S_i)
        /*0014*/ 	.word	0x00000000


	//----- nvinfo : EIATTR_REGCOUNT
	.align		4
.L_3:
        /*0018*/ 	.byte	0x04, 0x2f
        /*001a*/ 	.short	(.L_5 - .L_4)
	.align		4
.L_4:
        /*001c*/ 	.word	index@(_Z12SSSP_kernel2PbPiS0_S_i)
        /*0020*/ 	.word	0x0000000f


	//----- nvinfo : EIATTR_FRAME_SIZE
	.align		4
.L_5:
        /*0024*/ 	.byte	0x04, 0x11
        /*0026*/ 	.short	(.L_7 - .L_6)
	.align		4
.L_6:
        /*0028*/ 	.word	index@(_Z12SSSP_kernel2PbPiS0_S_i)
        /*002c*/ 	.word	0x00000000


	//----- nvinfo : EIATTR_MIN_STACK_SIZE
	.align		4
.L_7:
        /*0030*/ 	.byte	0x04, 0x12
        /*0032*/ 	.short	(.L_9 - .L_8)
	.align		4
.L_8:
        /*0034*/ 	.word	index@(_Z12SSSP_kernel2PbPiS0_S_i)
        /*0038*/ 	.word	0x00000000


	//----- nvinfo : EIATTR_MIN_STACK_SIZE
	.align		4
.L_9:
        /*003c*/ 	.byte	0x04, 0x12
        /*003e*/ 	.short	(.L_11 - .L_10)
	.align		4
.L_10:
        /*0040*/ 	.word	index@(_Z12SSSP_kernel1PiS_S_PbS_S_i)
        /*0044*/ 	.word	0x00000000
.L_11:


//--------------------- .nv.compat                --------------------------
	.section	.nv.compat,"",@"SHT_CUDA_COMPAT_INFO"
	.align	4
        /*0000*/ 	.byte	0x02, 0x09, 0x00, 0x00, 0x02, 0x02, 0x01, 0x00, 0x02, 0x05, 0x05, 0x00, 0x03, 0x07, 0x01, 0x01
        /*0010*/ 	.byte	0x02, 0x03, 0x00, 0x00, 0x02, 0x06, 0x01, 0x00, 0x04, 0x0b, 0x08, 0x00, 0x09, 0x00, 0x00, 0x00
        /*0020*/ 	.byte	0x00, 0x00, 0x00, 0x00


//--------------------- .nv.info._Z12SSSP_kernel2PbPiS0_S_i --------------------------
	.section	.nv.info._Z12SSSP_kernel2PbPiS0_S_i,"",@"SHT_CUDA_INFO"
	.sectionflags	@""
	.align	4


	//----- nvinfo : EIATTR_CUDA_API_VERSION
	.align		4
        /*0000*/ 	.byte	0x04, 0x37
        /*0002*/ 	.short	(.L_13 - .L_12)
.L_12:
        /*0004*/ 	.word	0x00000082


	//----- nvinfo : EIATTR_KPARAM_INFO
	.align		4
.L_13:
        /*0008*/ 	.byte	0x04, 0x17
        /*000a*/ 	.short	(.L_15 - .L_14)
.L_14:
        /*000c*/ 	.word	0x00000000
        /*0010*/ 	.short	0x0004
        /*0012*/ 	.short	0x0020
        /*0014*/ 	.byte	0x00, 0xf0, 0x11, 0x00


	//----- nvinfo : EIATTR_KPARAM_INFO
	.align		4
.L_15:
        /*0018*/ 	.byte	0x04, 0x17
        /*001a*/ 	.short	(.L_17 - .L_16)
.L_16:
        /*001c*/ 	.word	0x00000000
        /*0020*/ 	.short	0x0003
        /*0022*/ 	.short	0x0018
        /*0024*/ 	.byte	0x00, 0xf5, 0x21, 0x00


	//----- nvinfo : EIATTR_KPARAM_INFO
	.align		4
.L_17:
        /*0028*/ 	.byte	0x04, 0x17
        /*002a*/ 	.short	(.L_19 - .L_18)
.L_18:
        /*002c*/ 	.word	0x00000000
        /*0030*/ 	.short	0x0002
        /*0032*/ 	.short	0x0010
        /*0034*/ 	.byte	0x00, 0xf5, 0x21, 0x00


	//----- nvinfo : EIATTR_KPARAM_INFO
	.align		4
.L_19:
        /*0038*/ 	.byte	0x04, 0x17
        /*003a*/ 	.short	(.L_21 - .L_20)
.L_20:
        /*003c*/ 	.word	0x00000000
        /*0040*/ 	.short	0x0001
        /*0042*/ 	.short	0x0008
        /*0044*/ 	.byte	0x00, 0xf5, 0x21, 0x00


	//----- nvinfo : EIATTR_KPARAM_INFO
	.align		4
.L_21:
        /*0048*/ 	.byte	0x04, 0x17
        /*004a*/ 	.short	(.L_23 - .L_22)
.L_22:
        /*004c*/ 	.word	0x00000000
        /*0050*/ 	.short	0x0000
        /*0052*/ 	.short	0x0000
        /*0054*/ 	.byte	0x00, 0xf5, 0x21, 0x00


	//----- nvinfo : EIATTR_SPARSE_MMA_MASK
	.align		4
.L_23:
        /*0058*/ 	.byte	0x03, 0x50
        /*005a*/ 	.short	0x0000


	//----- nvinfo : EIATTR_MAXREG_COUNT
	.align		4
        /*005c*/ 	.byte	0x03, 0x1b
        /*005e*/ 	.short	0x00ff


	//----- nvinfo : EIATTR_MERCURY_ISA_VERSION
	.align		4
        /*0060*/ 	.byte	0x03, 0x5f
        /*0062*/ 	.short	0x0101


	//----- nvinfo : EIATTR_VRC_CTA_INIT_COUNT
	.align		4
        /*0064*/ 	.byte	0x02, 0x4a
	.zero		1
	.zero		1


	//----- nvinfo : EIATTR_EXIT_INSTR_OFFSETS
	.align		4
        /*0068*/ 	.byte	0x04, 0x1c
        /*006a*/ 	.short	(.L_25 - .L_24)


	//   ....[0]....
.L_24:
        /*006c*/ 	.word	0x00000910


	//   ....[1]....
        /*0070*/ 	.word	0x000009f0


	//----- nvinfo : EIATTR_CRS_STACK_SIZE
	.align		4
.L_25:
        /*0074*/ 	.byte	0x04, 0x1e
        /*0076*/ 	.short	(.L_27 - .L_26)
.L_26:
        /*0078*/ 	.word	0x00000000


	//----- nvinfo : EIATTR_CBANK_PARAM_SIZE
	.align		4
.L_27:
        /*007c*/ 	.byte	0x03, 0x19
        /*007e*/ 	.short	0x0024


	//----- nvinfo : EIATTR_PARAM_CBANK
	.align		4
        /*0080*/ 	.byte	0x04, 0x0a
        /*0082*/ 	.short	(.L_29 - .L_28)
	.align		4
.L_28:
        /*0084*/ 	.word	index@(.nv.constant0._Z12SSSP_kernel2PbPiS0_S_i)
        /*0088*/ 	.short	0x0380
        /*008a*/ 	.short	0x0024


	//----- nvinfo : EIATTR_SW_WAR
	.align		4
.L_29:
        /*008c*/ 	.byte	0x04, 0x36
        /*008e*/ 	.short	(.L_31 - .L_30)
.L_30:
        /*0090*/ 	.word	0x00000008
.L_31:


//--------------------- .nv.info._Z12SSSP_kernel1PiS_S_PbS_S_i --------------------------
	.section	.nv.info._Z12SSSP_kernel1PiS_S_PbS_S_i,"",@"SHT_CUDA_INFO"
	.sectionflags	@""
	.align	4


	//----- nvinfo : EIATTR_CUDA_API_VERSION
	.align		4
        /*0000*/ 	.byte	0x04, 0x37
        /*0002*/ 	.short	(.L_33 - .L_32)
.L_32:
        /*0004*/ 	.word	0x00000082


	//----- nvinfo : EIATTR_KPARAM_INFO
	.align		4
.L_33:
        /*0008*/ 	.byte	0x04, 0x17
        /*000a*/ 	.short	(.L_35 - .L_34)
.L_34:
        /*000c*/ 	.word	0x00000000
        /*0010*/ 	.short	0x0006
        /*0012*/ 	.short	0x0030
        /*0014*/ 	.byte	0x00, 0xf0, 0x11, 0x00


	//----- nvinfo : EIATTR_KPARAM_INFO
	.align		4
.L_35:
        /*0018*/ 	.byte	0x04, 0x17
        /*001a*/ 	.short	(.L_37 - .L_36)
.L_36:
        /*001c*/ 	.word	0x00000000
        /*0020*/ 	.short	0x0005
        /*0022*/ 	.short	0x0028
        /*0024*/ 	.byte	0x00, 0xf5, 0x21, 0x00


	//----- nvinfo : EIATTR_KPARAM_INFO
	.align		4
.L_37:
        /*0028*/ 	.byte	0x04, 0x17
        /*002a*/ 	.short	(.L_39 - .L_38)
.L_38:
        /*002c*/ 	.word	0x00000000
        /*0030*/ 	.short	0x0004
        /*0032*/ 	.short	0x0020
        /*0034*/ 	.byte	0x00, 0xf5, 0x21, 0x00


	//----- nvinfo : EIATTR_KPARAM_INFO
	.align		4
.L_39:
        /*0038*/ 	.byte	0x04, 0x17
        /*003a*/ 	.short	(.L_41 - .L_40)
.L_40:
        /*003c*/ 	.word	0x00000000
        /*0040*/ 	.short	0x0003
        /*0042*/ 	.short	0x0018
        /*0044*/ 	.byte	0x00, 0xf5, 0x21, 0x00


	//----- nvinfo : EIATTR_KPARAM_INFO
	.align		4
.L_41:
        /*0048*/ 	.byte	0x04, 0x17
        /*004a*/ 	.short	(.L_43 - .L_42)
.L_42:
        /*004c*/ 	.word	0x00000000
        /*0050*/ 	.short	0x0002
        /*0052*/ 	.short	0x0010
        /*0054*/ 	.byte	0x00, 0xf5, 0x21, 0x00


	//----- nvinfo : EIATTR_KPARAM_INFO
	.align		4
.L_43:
        /*0058*/ 	.byte	0x04, 0x17
        /*005a*/ 	.short	(.L_45 - .L_44)
.L_44:
        /*005c*/ 	.word	0x00000000
        /*0060*/ 	.short	0x0001
        /*0062*/ 	.short	0x0008
        /*0064*/ 	.byte	0x00, 0xf5, 0x21, 0x00


	//----- nvinfo : EIATTR_KPARAM_INFO
	.align		4
.L_45:
        /*0068*/ 	.byte	0x04, 0x17
        /*006a*/ 	.short	(.L_47 - .L_46)
.L_46:
        /*006c*/ 	.word	0x00000000
        /*0070*/ 	.short	0x0000
        /*0072*/ 	.short	0x0000
        /*0074*/ 	.byte	0x00, 0xf5, 0x21, 0x00


	//----- nvinfo : EIATTR_SPARSE_MMA_MASK
	.align		4
.L_47:
        /*0078*/ 	.byte	0x03, 0x50
        /*007a*/ 	.short	0x0000


	//----- nvinfo : EIATTR_MAXREG_COUNT
	.align		4
        /*007c*/ 	.byte	0x03, 0x1b
        /*007e*/ 	.short	0x00ff


	//----- nvinfo : EIATTR_MERCURY_ISA_VERSION
	.align		4
        /*0080*/ 	.byte	0x03, 0x5f
        /*0082*/ 	.short	0x0101


	//----- nvinfo : EIATTR_VRC_CTA_INIT_COUNT
	.align		4
        /*0084*/ 	.byte	0x02, 0x4a
	.zero		1
	.zero		1


	//----- nvinfo : EIATTR_EXIT_INSTR_OFFSETS
	.align		4
        /*0088*/ 	.byte	0x04, 0x1c
        /*008a*/ 	.short	(.L_49 - .L_48)


	//   ....[0]....
.L_48:
        /*008c*/ 	.word	0x00006dd0


	//   ....[1]....
        /*0090*/ 	.word	0x00006e00


	//   ....[2]....
        /*0094*/ 	.word	0x00006e70


	//   ....[3]....
        /*0098*/ 	.word	0x000075b0


	//   ....[4]....
        /*009c*/ 	.word	0x00007970


	//   ....[5]....
        /*00a0*/ 	.word	0x00007bb0


	//   ....[6]....
        /*00a4*/ 	.word	0x00007d40


	//----- nvinfo : EIATTR_CRS_STACK_SIZE
	.align		4
.L_49:
        /*00a8*/ 	.byte	0x04, 0x1e
        /*00aa*/ 	.short	(.L_51 - .L_50)
.L_50:
        /*00ac*/ 	.word	0x00000000


	//----- nvinfo : EIATTR_CBANK_PARAM_SIZE
	.align		4
.L_51:
        /*00b0*/ 	.byte	0x03, 0x19
        /*00b2*/ 	.short	0x0034


	//----- nvinfo : EIATTR_PARAM_CBANK
	.align		4
        /*00b4*/ 	.byte	0x04, 0x0a
        /*00b6*/ 	.short	(.L_53 - .L_52)
	.align		4
.L_52:
        /*00b8*/ 	.word	index@(.nv.constant0._Z12SSSP_kernel1PiS_S_PbS_S_i)
        /*00bc*/ 	.short	0x0380
        /*00be*/ 	.short	0x0034


	//----- nvinfo : EIATTR_SW_WAR
	.align		4
.L_53:
        /*00c0*/ 	.byte	0x04, 0x36
        /*00c2*/ 	.short	(.L_55 - .L_54)
.L_54:
        /*00c4*/ 	.word	0x00000008
.L_55:


//--------------------- .nv.callgraph             --------------------------
	.section	.nv.callgraph,"",@"SHT_CUDA_CALLGRAPH"
	.align	4
	.sectionentsize	8
	.align		4
        /*0000*/ 	.word	0x00000000
	.align		4
        /*0004*/ 	.word	0xffffffff
	.align		4
        /*0008*/ 	.word	0x00000000
	.align		4
        /*000c*/ 	.word	0xfffffffe
	.align		4
        /*0010*/ 	.word	0x00000000
	.align		4
        /*0014*/ 	.word	0xfffffffd
	.align		4
        /*0018*/ 	.word	0x00000000
	.align		4
        /*001c*/ 	.word	0xfffffffc


//--------------------- .text._Z12SSSP_kernel2PbPiS0_S_i --------------------------
	.section	.text._Z12SSSP_kernel2PbPiS0_S_i,"ax",@progbits
	.align	128
        .global         _Z12SSSP_kernel2PbPiS0_S_i
        .type           _Z12SSSP_kernel2PbPiS0_S_i,@function
        .size           _Z12SSSP_kernel2PbPiS0_S_i,(.L_x_110 - _Z12SSSP_kernel2PbPiS0_S_i)
        .other          _Z12SSSP_kernel2PbPiS0_S_i,@"STO_CUDA_ENTRY STV_DEFAULT"
_Z12SSSP_kernel2PbPiS0_S_i:
.text._Z12SSSP_kernel2PbPiS0_S_i:
[----:B------:R-:W-:Y:S01]  /*0000*/  LDC R1, c[0x0][0x37c] ;  /* 0x0000df00ff017b82 */ /* 0x000fe20000000800 */
[----:B------:R-:W0:Y:S07]  /*0010*/  S2R R9, SR_TID.X ;  /* 0x0000000000097919 */ /* 0x000e2e0000002100 */
[----:B------:R-:W1:Y:S01]  /*0020*/  S2UR UR4, SR_CTAID.X ;  /* 0x00000000000479c3 */ /* 0x000e620000002500 */
[----:B------:R-:W2:Y:S01]  /*0030*/  LDCU UR6, c[0x0][0x3a0] ;  /* 0x00007400ff0677ac */ /* 0x000ea20008000800 */
[----:B------:R-:W-:Y:S01]  /*0040*/  BSSY.RECONVERGENT B0, `(.L_x_0) ;  /* 0x000001e000007945 */ /* 0x000fe20003800200 */
[----:B------:R-:W3:Y:S05]  /*0050*/  LDCU.64 UR8, c[0x0][0x380] ;  /* 0x00007000ff0877ac */ /* 0x000eea0008000a00 */
[----:B------:R-:W1:Y:S08]  /*0060*/  LDC R3, c[0x0][0x360] ;  /* 0x0000d800ff037b82 */ /* 0x000e700000000800 */
[----:B------:R-:W4:Y:S08]  /*0070*/  LDC.64 R4, c[0x0][0x388] ;  /* 0x0000e200ff047b82 */ /* 0x000f300000000a00 */
[----:B------:R-:W5:Y:S01]  /*0080*/  LDC.64 R6, c[0x0][0x390] ;  /* 0x0000e400ff067b82 */ /* 0x000f620000000a00 */
[----:B0-----:R-:W-:-:S02]  /*0090*/  IMAD.SHL.U32 R0, R9, 0x8, RZ ;  /* 0x0000000809007824 */ /* 0x001fc400078e00ff */
[----:B-1----:R-:W-:Y:S01]  /*00a0*/  IMAD R3, R3, UR4, RZ ;  /* 0x0000000403037c24 */ /* 0x002fe2000f8e02ff */
[----:B------:R-:W0:Y:S02]  /*00b0*/  LDCU.64 UR4, c[0x0][0x358] ;  /* 0x00006b00ff0477ac */ /* 0x000e240008000a00 */
[----:B------:R-:W-:-:S04]  /*00c0*/  LOP3.LUT R0, R0, 0x1f00, RZ, 0xc0, !PT ;  /* 0x00001f0000007812 */ /* 0x000fc800078ec0ff */
[----:B------:R-:W-:-:S05]  /*00d0*/  LOP3.LUT R0, R0, 0x1f, R9, 0xf8, !PT ;  /* 0x0000001f00007812 */ /* 0x000fca00078ef809 */
[----:B------:R-:W-:-:S04]  /*00e0*/  IMAD R0, R3, 0x8, R0 ;  /* 0x0000000803007824 */ /* 0x000fc800078e0200 */
[C---:B----4-:R-:W-:Y:S01]  /*00f0*/  IMAD.WIDE R4, R0.reuse, 0x4, R4 ;  /* 0x0000000400047825 */ /* 0x050fe200078e0204 */
[C---:B--2---:R-:W-:Y:S02]  /*0100*/  ISETP.GE.AND P0, PT, R0.reuse, UR6, PT ;  /* 0x0000000600007c0c */ /* 0x044fe4000bf06270 */
[C---:B---3--:R-:W-:Y:S01]  /*0110*/  IADD3 R2, P1, PT, R0.reuse, UR8, RZ ;  /* 0x0000000800027c10 */ /* 0x048fe2000ff3e0ff */
[----:B-----5:R-:W-:-:S03]  /*0120*/  IMAD.WIDE R6, R0, 0x4, R6 ;  /* 0x0000000400067825 */ /* 0x020fc600078e0206 */
[----:B------:R-:W-:-:S07]  /*0130*/  LEA.HI.X.SX32 R3, R0, UR9, 0x1, P1 ;  /* 0x0000000900037c11 */ /* 0x000fce00088f0eff */
[----:B0-----:R-:W-:Y:S05]  /*0140*/  @P0 BRA `(.L_x_1) ;  /* 0x0000000000340947 */ /* 0x001fea0003800000 */
[----:B------:R-:W2:Y:S04]  /*0150*/  LDG.E R10, desc[UR4][R4.64] ;  /* 0x00000004040a7981 */ /* 0x000ea8000c1e1900 */
[----:B------:R-:W2:Y:S01]  /*0160*/  LDG.E R11, desc[UR4][R6.64] ;  /* 0x00000004060b7981 */ /* 0x000ea2000c1e1900 */
[----:B------:R-:W-:Y:S01]  /*0170*/  BSSY.RECONVERGENT B1, `(.L_x_2) ;  /* 0x0000009000017945 */ /* 0x000fe20003800200 */
[----:B--2---:R-:W-:-:S13]  /*0180*/  ISETP.GT.AND P0, PT, R10, R11, PT ;  /* 0x0000000b0a00720c */ /* 0x004fda0003f04270 */
[----:B------:R-:W-:Y:S05]  /*0190*/  @!P0 BRA `(.L_x_3) ;  /* 0x0000000000188947 */ /* 0x000fea0003800000 */
[----:B------:R-:W0:Y:S01]  /*01a0*/  LDC.64 R8, c[0x0][0x398] ;  /* 0x0000e600ff087b82 */ /* 0x000e220000000a00 */
[----:B------:R-:W-:Y:S01]  /*01b0*/  IMAD.MOV.U32 R12, RZ, RZ, 0x1 ;  /* 0x00000001ff0c7424 */ /* 0x000fe200078e00ff */
[----:B------:R1:W-:Y:S04]  /*01c0*/  STG.E desc[UR4][R4.64], R11 ;  /* 0x0000000b04007986 */ /* 0x0003e8000c101904 */
[----:B------:R1:W-:Y:S04]  /*01d0*/  STG.E.U8 desc[UR4][R2.64], R12 ;  /* 0x0000000c02007986 */ /* 0x0003e8000c101104 */
[----:B0-----:R1:W-:Y:S04]  /*01e0*/  STG.E.U8 desc[UR4][R8.64], R12 ;  /* 0x0000000c08007986 */ /* 0x0013e8000c101104 */
[----:B------:R1:W5:Y:S02]  /*01f0*/  LDG.E R10, desc[UR4][R4.64] ;  /* 0x00000004040a7981 */ /* 0x000364000c1e1900 */
.L_x_3:
[----:B------:R-:W-:Y:S05]  /*0200*/  BSYNC.RECONVERGENT B1 ;  /* 0x0000000000017941 */ /* 0x000fea0003800200 */
.L_x_2:
[----:B-----5:R0:W-:Y:S02]  /*0210*/  STG.E desc[UR4][R6.64], R10 ;  /* 0x0000000a06007986 */ /* 0x0201e4000c101904 */
.L_x_1:
[----:B------:R-:W-:Y:S05]  /*0220*/  BSYNC.RECONVERGENT B0 ;  /* 0x0000000000007941 */ /* 0x000fea0003800200 */
.L_x_0:
[----:B-1----:R-:W-:Y:S01]  /*0230*/  VIADD R8, R0, 0x20 ;  /* 0x0000002000087836 */ /* 0x002fe20000000000 */
[----:B------:R-:W-:Y:S04]  /*0240*/  BSSY.RECONVERGENT B0, `(.L_x_4) ;  /* 0x0000010000007945 */ /* 0x000fe80003800200 */
[----:B------:R-:W-:-:S13]  /*0250*/  ISETP.GE.AND P0, PT, R8, UR6, PT ;  /* 0x0000000608007c0c */ /* 0x000fda000bf06270 */
[----:B------:R-:W-:Y:S05]  /*0260*/  @P0 BRA `(.L_x_5) ;  /* 0x0000000000340947 */ /* 0x000fea0003800000 */
[----:B0-----:R-:W2:Y:S04]  /*0270*/  LDG.E R10, desc[UR4][R4.64+0x80] ;  /* 0x00008004040a7981 */ /* 0x001ea8000c1e1900 */
        /* <DEDUP_REMOVED lines=10> */
.L_x_7:
[----:B------:R-:W-:Y:S05]  /*0320*/  BSYNC.RECONVERGENT B1 ;  /* 0x0000000000017941 */ /* 0x000fea0003800200 */
.L_x_6:
[----:B-----5:R2:W-:Y:S02]  /*0330*/  STG.E desc[UR4][R6.64+0x80], R10 ;  /* 0x0000800a06007986 */ /* 0x0205e4000c101904 */
.L_x_5:
[----:B------:R-:W-:Y:S05]  /*0340*/  BSYNC.RECONVERGENT B0 ;  /* 0x0000000000007941 */ /* 0x000fea0003800200 */
.L_x_4:
[----:B-1----:R-:W-:Y:S01]  /*0350*/  VIADD R8, R0, 0x40 ;  /* 0x0000004000087836 */ /* 0x002fe20000000000 */
[----:B------:R-:W-:Y:S04]  /*0360*/  BSSY.RECONVERGENT B0, `(.L_x_8) ;  /* 0x0000010000007945 */ /* 0x000fe80003800200 */
[----:B------:R-:W-:-:S13]  /*0370*/  ISETP.GE.AND P0, PT, R8, UR6, PT ;  /* 0x0000000608007c0c */ /* 0x000fda000bf06270 */
[----:B------:R-:W-:Y:S05]  /*0380*/  @P0 BRA `(.L_x_9) ;  /* 0x0000000000340947 */ /* 0x000fea0003800000 */
[----:B0-2---:R-:W2:Y:S04]  /*0390*/  LDG.E R10, desc[UR4][R4.64+0x100] ;  /* 0x00010004040a7981 */ /* 0x005ea8000c1e1900 */
        /* <DEDUP_REMOVED lines=10> */
.L_x_11:
[----:B------:R-:W-:Y:S05]  /*0440*/  BSYNC.RECONVERGENT B1 ;  /* 0x0000000000017941 */ /* 0x000fea0003800200 */
.L_x_10:
[----:B-----5:R3:W-:Y:S02]  /*0450*/  STG.E desc[UR4][R6.64+0x100], R10 ;  /* 0x0001000a06007986 */ /* 0x0207e4000c101904 */
.L_x_9:
[----:B------:R-:W-:Y:S05]  /*0460*/  BSYNC.RECONVERGENT B0 ;  /* 0x0000000000007941 */ /* 0x000fea0003800200 */
.L_x_8:
[----:B-1----:R-:W-:Y:S01]  /*0470*/  VIADD R8, R0, 0x60 ;  /* 0x0000006000087836 */ /* 0x002fe20000000000 */
[----:B------:R-:W-:Y:S04]  /*0480*/  BSSY.RECONVERGENT B0, `(.L_x_12) ;  /* 0x0000010000007945 */ /* 0x000fe80003800200 */
[----:B------:R-:W-:-:S13]  /*0490*/  ISETP.GE.AND P0, PT, R8, UR6, PT ;  /* 0x0000000608007c0c */ /* 0x000fda000bf06270 */
[----:B------:R-:W-:Y:S05]  /*04a0*/  @P0 BRA `(.L_x_13) ;  /* 0x0000000000340947 */ /* 0x000fea0003800000 */
[----:B0-23--:R-:W2:Y:S04]  /*04b0*/  LDG.E R10, desc[UR4][R4.64+0x180] ;  /* 0x00018004040a7981 */ /* 0x00dea8000c1e1900 */
        /* <DEDUP_REMOVED lines=10> */
.L_x_15:
[----:B------:R-:W-:Y:S05]  /*0560*/  BSYNC.RECONVERGENT B1 ;  /* 0x0000000000017941 */ /* 0x000fea0003800200 */
.L_x_14:
[----:B-----5:R4:W-:Y:S02]  /*0570*/  STG.E desc[UR4][R6.64+0x180], R10 ;  /* 0x0001800a06007986 */ /* 0x0209e4000c101904 */
.L_x_13:
[----:B------:R-:W-:Y:S05]  /*0580*/  BSYNC.RECONVERGENT B0 ;  /* 0x0000000000007941 */ /* 0x000fea0003800200 */
.L_x_12:
[----:B-1----:R-:W-:Y:S01]  /*0590*/  VIADD R8, R0, 0x80 ;  /* 0x0000008000087836 */ /* 0x002fe20000000000 */
[----:B------:R-:W-:Y:S04]  /*05a0*/  BSSY.RECONVERGENT B0, `(.L_x_16) ;  /* 0x0000010000007945 */ /* 0x000fe80003800200 */
[----:B------:R-:W-:-:S13]  /*05b0*/  ISETP.GE.AND P0, PT, R8, UR6, PT ;  /* 0x0000000608007c0c */ /* 0x000fda000bf06270 */
[----:B------:R-:W-:Y:S05]  /*05c0*/  @P0 BRA `(.L_x_17) ;  /* 0x0000000000340947 */ /* 0x000fea0003800000 */
[----:B0-234-:R-:W2:Y:S04]  /*05d0*/  LDG.E R10, desc[UR4][R4.64+0x200] ;  /* 0x00020004040a7981 */ /* 0x01dea8000c1e1900 */
        /* <DEDUP_REMOVED lines=10> */
.L_x_19:
[----:B------:R-:W-:Y:S05]  /*0680*/  BSYNC.RECONVERGENT B1 ;  /* 0x0000000000017941 */ /* 0x000fea0003800200 */
.L_x_18:
[----:B-----5:R0:W-:Y:S02]  /*0690*/  STG.E desc[UR4][R6.64+0x200], R10 ;  /* 0x0002000a06007986 */ /* 0x0201e4000c101904 */
.L_x_17:
[----:B------:R-:W-:Y:S05]  /*06a0*/  BSYNC.RECONVERGENT B0 ;  /* 0x0000000000007941 */ /* 0x000fea0003800200 */
.L_x_16:
        /* <DEDUP_REMOVED lines=15> */
.L_x_23:
[----:B------:R-:W-:Y:S05]  /*07a0*/  BSYNC.RECONVERGENT B1 ;  /* 0x0000000000017941 */ /* 0x000fea0003800200 */
.L_x_22:
[----:B-----5:R0:W-:Y:S02]  /*07b0*/  STG.E desc[UR4][R6.64+0x280], R10 ;  /* 0x0002800a06007986 */ /* 0x0201e4000c101904 */
.L_x_21:
[----:B------:R-:W-:Y:S05]  /*07c0*/  BSYNC.RECONVERGENT B0 ;  /* 0x0000000000007941 */ /* 0x000fea0003800200 */
.L_x_20:
        /* <DEDUP_REMOVED lines=15> */
.L_x_27:
[----:B------:R-:W-:Y:S05]  /*08c0*/  BSYNC.RECONVERGENT B1 ;  /* 0x0000000000017941 */ /* 0x000fea0003800200 */
.L_x_26:
[----:B-----5:R0:W-:Y:S02]  /*08d0*/  STG.E desc[UR4][R6.64+0x300], R10 ;  /* 0x0003000a06007986 */ /* 0x0201e4000c101904 */
.L_x_25:
[----:B------:R-:W-:Y:S05]  /*08e0*/  BSYNC.RECONVERGENT B0 ;  /* 0x0000000000007941 */ /* 0x000fea0003800200 */
.L_x_24:
[----:B------:R-:W-:-:S05]  /*08f0*/  VIADD R0, R0, 0xe0 ;  /* 0x000000e000007836 */ /* 0x000fca0000000000 */
[----:B------:R-:W-:-:S13]  /*0900*/  ISETP.GE.AND P0, PT, R0, UR6, PT ;  /* 0x0000000600007c0c */ /* 0x000fda000bf06270 */
[----:B------:R-:W-:Y:S05]  /*0910*/  @P0 EXIT ;  /* 0x000000000000094d */ /* 0x000fea0003800000 */
[----:B------:R-:W5:Y:S04]  /*0920*/  LDG.E R0, desc[UR4][R4.64+0x380] ;  /* 0x0003800404007981 */ /* 0x000f68000c1e1900 */
[----:B-1----:R-:W5:Y:S01]  /*0930*/  LDG.E R11, desc[UR4][R6.64+0x380] ;  /* 0x00038004060b7981 */ /* 0x002f62000c1e1900 */
[----:B------:R-:W-:Y:S01]  /*0940*/  BSSY.RECONVERGENT B0, `(.L_x_28) ;  /* 0x0000009000007945 */ /* 0x000fe20003800200 */
[----:B-----5:R-:W-:-:S13]  /*0950*/  ISETP.GT.AND P0, PT, R0, R11, PT ;  /* 0x0000000b0000720c */ /* 0x020fda0003f04270 */
[----:B------:R-:W-:Y:S05]  /*0960*/  @!P0 BRA `(.L_x_29) ;  /* 0x0000000000188947 */ /* 0x000fea0003800000 */
[----:B------:R-:W1:Y:S01]  /*0970*/  LDC.64 R8, c[0x0][0x398] ;  /* 0x0000e600ff087b82 */ /* 0x000e620000000a00 */
[----:B0-234-:R-:W-:Y:S01]  /*0980*/  IMAD.MOV.U32 R10, RZ, RZ, 0x1 ;  /* 0x00000001ff0a7424 */ /* 0x01dfe200078e00ff */
[----:B------:R0:W-:Y:S04]  /*0990*/  STG.E desc[UR4][R4.64+0x380], R11 ;  /* 0x0003800b04007986 */ /* 0x0001e8000c101904 */
[----:B------:R0:W-:Y:S04]  /*09a0*/  STG.E.U8 desc[UR4][R2.64+0xe0], R10 ;  /* 0x0000e00a02007986 */ /* 0x0001e8000c101104 */
[----:B-1----:R0:W-:Y:S04]  /*09b0*/  STG.E.U8 desc[UR4][R8.64], R10 ;  /* 0x0000000a08007986 */ /* 0x0021e8000c101104 */
[----:B------:R0:W5:Y:S02]  /*09c0*/  LDG.E R0, desc[UR4][R4.64+0x380] ;  /* 0x0003800404007981 */ /* 0x000164000c1e1900 */
.L_x_29:
[----:B------:R-:W-:Y:S05]  /*09d0*/  BSYNC.RECONVERGENT B0 ;  /* 0x0000000000007941 */ /* 0x000fea0003800200 */
.L_x_28:
[----:B-----5:R-:W-:Y:S01]  /*09e0*/  STG.E desc[UR4][R6.64+0x380], R0 ;  /* 0x0003800006007986 */ /* 0x020fe2000c101904 */
[----:B------:R-:W-:Y:S05]  /*09f0*/  EXIT ;  /* 0x000000000000794d */ /* 0x000fea0003800000 */
.L_x_30:
[----:B------:R-:W-:-:S00]  /*0a00*/  BRA `(.L_x_30) ;  /* 0xfffffffc00fc7947 */ /* 0x000fc0000383ffff */
[----:B------:R-:W-:-:S00]  /*0a10*/  NOP ;  /* 0x0000000000007918 */ /* 0x000fc00000000000 */
        /* <DEDUP_REMOVED lines=14> */
.L_x_110:


//--------------------- .text._Z12SSSP_kernel1PiS_S_PbS_S_i --------------------------
	.section	.text._Z12SSSP_kernel1PiS_S_PbS_S_i,"ax",@progbits
	.align	128
        .global         _Z12SSSP_kernel1PiS_S_PbS_S_i
        .type           _Z12SSSP_kernel1PiS_S_PbS_S_i,@function
        .size           _Z12SSSP_kernel1PiS_S_PbS_S_i,(.L_x_111 - _Z12SSSP_kernel1PiS_S_PbS_S_i)
        .other          _Z12SSSP_kernel1PiS_S_PbS_S_i,@"STO_CUDA_ENTRY STV_DEFAULT"
_Z12SSSP_kernel1PiS_S_PbS_S_i:
.text._Z12SSSP_kernel1PiS_S_PbS_S_i:
        /* <DEDUP_REMOVED lines=9> */
[----:B0-----:R-:W-:Y:S01]  /*0090*/  SHF.L.U32 R0, R9, 0x3, RZ ;  /* 0x0000000309007819 */ /* 0x001fe200000006ff */
[----:B-1----:R-:W-:-:S03]  /*00a0*/  IMAD R7, R7, UR4, RZ ;  /* 0x0000000407077c24 */ /* 0x002fc6000f8e02ff */
[----:B------:R-:W-:-:S04]  /*00b0*/  LOP3.LUT R0, R0, 0x1f00, RZ, 0xc0, !PT ;  /* 0x00001f0000007812 */ /* 0x000fc800078ec0ff */
[----:B------:R-:W-:-:S04]  /*00c0*/  LOP3.LUT R0, R0, 0x1f, R9, 0xf8, !PT ;  /* 0x0000001f00007812 */ /* 0x000fc800078ef809 */
[----:B------:R-:W-:-:S04]  /*00d0*/  LEA R0, R7, R0, 0x3 ;  /* 0x0000000007007211 */ /* 0x000fc800078e18ff */
[C---:B--2---:R-:W-:Y:S01]  /*00e0*/  ISETP.GE.AND P0, PT, R0.reuse, UR5, PT ;  /* 0x0000000500007c0c */ /* 0x044fe2000bf06270 */
[----:B----4-:R-:W-:-:S04]  /*00f0*/  IMAD.WIDE R4, R0, 0x4, R4 ;  /* 0x0000000400047825 */ /* 0x010fc800078e0204 */
[----:B-----5:R-:W-:-:S08]  /*0100*/  IMAD.WIDE R2, R0, 0x4, R2 ;  /* 0x0000000400027825 */ /* 0x020fd000078e0202 */
[----:B---3--:R-:W-:Y:S05]  /*0110*/  @P0 BRA `(.L_x_32) ;  /* 0x0000000c00d40947 */ /* 0x008fea0003800000 */
[----:B------:R-:W0:Y:S02]  /*0120*/  LDCU.64 UR6, c[0x0][0x398] ;  /* 0x00007300ff0677ac */ /* 0x000e240008000a00 */
[----:B0-----:R-:W-:-:S04]  /*0130*/  IADD3 R8, P0, PT, R0, UR6, RZ ;  /* 0x0000000600087c10 */ /* 0x001fc8000ff1e0ff */
[----:B------:R-:W-:-:S05]  /*0140*/  LEA.HI.X.SX32 R9, R0, UR7, 0x1, P0 ;  /* 0x0000000700097c11 */ /* 0x000fca00080f0eff */
[----:B------:R-:W2:Y:S02]  /*0150*/  LDG.E.U8 R6, desc[UR8][R8.64] ;  /* 0x0000000808067981 */ /* 0x000ea4000c1e1100 */
[----:B--2---:R-:W-:-:S13]  /*0160*/  ISETP.NE.AND P0, PT, R6, RZ, PT ;  /* 0x000000ff0600720c */ /* 0x004fda0003f05270 */
[----:B------:R-:W-:Y:S05]  /*0170*/  @!P0 BRA `(.L_x_32) ;  /* 0x0000000c00bc8947 */ /* 0x000fea0003800000 */
[----:B------:R0:W-:Y:S01]  /*0180*/  STG.E.U8 desc[UR8][R8.64], RZ ;  /* 0x000000ff08007986 */ /* 0x0001e2000c101108 */
[----:B------:R-:W1:Y:S03]  /*0190*/  LDC.64 R6, c[0x0][0x388] ;  /* 0x0000e200ff067b82 */ /* 0x000e660000000a00 */
[----:B0-----:R-:W1:Y:S02]  /*01a0*/  LDG.E R9, desc[UR8][R4.64] ;  /* 0x0000000804097981 */ /* 0x001e64000c1e1900 */
[----:B-1----:R-:W-:-:S06]  /*01b0*/  IMAD.WIDE R10, R9, 0x4, R6 ;  /* 0x00000004090a7825 */ /* 0x002fcc00078e0206 */
[----:B------:R-:W2:Y:S02]  /*01c0*/  LDG.E R10, desc[UR8][R10.64] ;  /* 0x000000080a0a7981 */ /* 0x000ea4000c1e1900 */
[----:B--2---:R-:W-:-:S13]  /*01d0*/  ISETP.GE.AND P0, PT, R10, 0x1, PT ;  /* 0x000000010a00780c */ /* 0x004fda0003f06270 */
[----:B------:R-:W-:Y:S05]  /*01e0*/  @!P0 BRA `(.L_x_32) ;  /* 0x0000000c00a08947 */ /* 0x000fea0003800000 */
[----:B------:R-:W-:Y:S01]  /*01f0*/  VIADD R8, R9, 0x1 ;  /* 0x0000000109087836 */ /* 0x000fe20000000000 */
[----:B------:R-:W-:Y:S04]  /*0200*/  BSSY.RECONVERGENT B1, `(.L_x_33) ;  /* 0x0000071000017945 */ /* 0x000fe80003800200 */
[----:B------:R-:W-:-:S04]  /*0210*/  VIADDMNMX R8, R10, R9, R8, !PT ;  /* 0x000000090a087246 */ /* 0x000fc80007800108 */
[CC--:B------:R-:W-:Y:S02]  /*0220*/  IADD3 R10, PT, PT, R9.reuse, -R8.reuse, RZ ;  /* 0x80000008090a7210 */ /* 0x0c0fe40007ffe0ff */
[----:B------:R-:W-:Y:S02]  /*0230*/  IADD3 R8, PT, PT, -R9, R8, RZ ;  /* 0x0000000809087210 */ /* 0x000fe40007ffe1ff */
[----:B------:R-:W-:Y:S02]  /*0240*/  ISETP.GT.U32.AND P1, PT, R10, -0x10, PT ;  /* 0xfffffff00a00780c */ /* 0x000fe40003f24070 */
[----:B------:R-:W-:-:S11]  /*0250*/  LOP3.LUT P0, R17, R8, 0xf, RZ, 0xc0, !PT ;  /* 0x0000000f08117812 */ /* 0x000fd6000780c0ff */
[----:B------:R-:W-:Y:S05]  /*0260*/  @P1 BRA `(.L_x_34) ;  /* 0x0000000400a81947 */ /* 0x000fea0003800000 */
[----:B------:R-:W-:-:S05]  /*0270*/  LOP3.LUT R16, R8, 0xfffffff0, RZ, 0xc0, !PT ;  /* 0xfffffff008107812 */ /* 0x000fca00078ec0ff */
[----:B------:R-:W-:-:S07]  /*0280*/  IMAD.MOV R16, RZ, RZ, -R16 ;  /* 0x000000ffff107224 */ /* 0x000fce00078e0a10 */
.L_x_35:
[----:B------:R-:W0:Y:S01]  /*0290*/  LDC.64 R10, c[0x0][0x390] ;  /* 0x0000e400ff0a7b82 */ /* 0x000e220000000a00 */
[C---:B------:R-:W-:Y:S01]  /*02a0*/  IMAD.WIDE R14, R9.reuse, 0x4, R6 ;  /* 0x00000004090e7825 */ /* 0x040fe200078e0206 */
[----:B-1----:R-:W2:Y:S04]  /*02b0*/  LDG.E R20, desc[UR8][R2.64] ;  /* 0x0000000802147981 */ /* 0x002ea8000c1e1900 */
[----:B------:R-:W3:Y:S02]  /*02c0*/  LDG.E R19, desc[UR8][R14.64+0x4] ;  /* 0x000004080e137981 */ /* 0x000ee4000c1e1900 */
[----:B------:R-:W3:Y:S01]  /*02d0*/  LDC.64 R12, c[0x0][0x3a8] ;  /* 0x0000ea00ff0c7b82 */ /* 0x000ee20000000a00 */
[----:B0-----:R-:W-:-:S05]  /*02e0*/  IMAD.WIDE R10, R9, 0x4, R10 ;  /* 0x00000004090a7825 */ /* 0x001fca00078e020a */
[----:B------:R-:W2:Y:S01]  /*02f0*/  LDG.E R21, desc[UR8][R10.64+0x4] ;  /* 0x000004080a157981 */ /* 0x000ea2000c1e1900 */
[----:B---3--:R-:W-:Y:S01]  /*0300*/  IMAD.WIDE R18, R19, 0x4, R12 ;  /* 0x0000000413127825 */ /* 0x008fe200078e020c */
[----:B--2---:R-:W-:-:S05]  /*0310*/  IADD3 R23, PT, PT, R20, R21, RZ ;  /* 0x0000001514177210 */ /* 0x004fca0007ffe0ff */
[----:B------:R0:W-:Y:S04]  /*0320*/  REDG.E.MIN.S32.STRONG.GPU desc[UR8][R18.64], R23 ;  /* 0x000000171200798e */ /* 0x0001e8000c92e308 */
[----:B------:R-:W2:Y:S04]  /*0330*/  LDG.E R20, desc[UR8][R2.64] ;  /* 0x0000000802147981 */ /* 0x000ea8000c1e1900 */
[----:B------:R-:W2:Y:S04]  /*0340*/  LDG.E R25, desc[UR8][R10.64+0x8] ;  /* 0x000008080a197981 */ /* 0x000ea8000c1e1900 */
[----:B------:R-:W3:Y:S01]  /*0350*/  LDG.E R21, desc[UR8][R14.64+0x8] ;  /* 0x000008080e157981 */ /* 0x000ee2000c1e1900 */
[----:B--2---:R-:W-:Y:S01]  /*0360*/  IADD3 R25, PT, PT, R20, R25, RZ ;  /* 0x0000001914197210 */ /* 0x004fe20007ffe0ff */
[----:B---3--:R-:W-:-:S05]  /*0370*/  IMAD.WIDE R20, R21, 0x4, R12 ;  /* 0x0000000415147825 */ /* 0x008fca00078e020c */
[----:B------:R1:W-:Y:S04]  /*0380*/  REDG.E.MIN.S32.STRONG.GPU desc[UR8][R20.64], R25 ;  /* 0x000000191400798e */ /* 0x0003e8000c92e308 */
[----:B------:R-:W2:Y:S04]  /*0390*/  LDG.E R22, desc[UR8][R2.64] ;  /* 0x0000000802167981 */ /* 0x000ea8000c1e1900 */
[----:B------:R-:W2:Y:S04]  /*03a0*/  LDG.E R29, desc[UR8][R10.64+0xc] ;  /* 0x00000c080a1d7981 */ /* 0x000ea8000c1e1900 */
[----:B------:R-:W0:Y:S01]  /*03b0*/  LDG.E R27, desc[UR8][R14.64+0xc] ;  /* 0x00000c080e1b7981 */ /* 0x000e22000c1e1900 */
[----:B--2---:R-:W-:-:S02]  /*03c0*/  IMAD.IADD R29, R22, 0x1, R29 ;  /* 0x00000001161d7824 */ /* 0x004fc400078e021d */
[----:B0-----:R-:W-:-:S05]  /*03d0*/  IMAD.WIDE R18, R27, 0x4, R12 ;  /* 0x000000041b127825 */ /* 0x001fca00078e020c */
[----:B------:R0:W-:Y:S04]  /*03e0*/  REDG.E.MIN.S32.STRONG.GPU desc[UR8][R18.64], R29 ;  /* 0x0000001d1200798e */ /* 0x0001e8000c92e308 */
[----:B------:R-:W2:Y:S04]  /*03f0*/  LDG.E R22, desc[UR8][R2.64] ;  /* 0x0000000802167981 */ /* 0x000ea8000c1e1900 */
[----:B------:R-:W2:Y:S04]  /*0400*/  LDG.E R27, desc[UR8][R10.64+0x10] ;  /* 0x000010080a1b7981 */ /* 0x000ea8000c1e1900 */
[----:B------:R-:W1:Y:S01]  /*0410*/  LDG.E R23, desc[UR8][R14.64+0x10] ;  /* 0x000010080e177981 */ /* 0x000e62000c1e1900 */
[----:B--2---:R-:W-:Y:S01]  /*0420*/  IADD3 R27, PT, PT, R22, R27, RZ ;  /* 0x0000001b161b7210 */ /* 0x004fe20007ffe0ff */
[----:B-1----:R-:W-:-:S05]  /*0430*/  IMAD.WIDE R20, R23, 0x4, R12 ;  /* 0x0000000417147825 */ /* 0x002fca00078e020c */
[----:B------:R1:W-:Y:S04]  /*0440*/  REDG.E.MIN.S32.STRONG.GPU desc[UR8][R20.64], R27 ;  /* 0x0000001b1400798e */ /* 0x0003e8000c92e308 */
[----:B------:R-:W2:Y:S04]  /*0450*/  LDG.E R22, desc[UR8][R2.64] ;  /* 0x0000000802167981 */ /* 0x000ea8000c1e1900 */
[----:B------:R-:W2:Y:S04]  /*0460*/  LDG.E R25, desc[UR8][R10.64+0x14] ;  /* 0x000014080a197981 */ /* 0x000ea8000c1e1900 */
[----:B------:R-:W0:Y:S01]  /*0470*/  LDG.E R23, desc[UR8][R14.64+0x14] ;  /* 0x000014080e177981 */ /* 0x000e22000c1e1900 */
[----:B--2---:R-:W-:Y:S01]  /*0480*/  IADD3 R25, PT, PT, R22, R25, RZ ;  /* 0x0000001916197210 */ /* 0x004fe20007ffe0ff */
[----:B0-----:R-:W-:-:S05]  /*0490*/  IMAD.WIDE R18, R23, 0x4, R12 ;  /* 0x0000000417127825 */ /* 0x001fca00078e020c */
[----:B------:R0:W-:Y:S04]  /*04a0*/  REDG.E.MIN.S32.STRONG.GPU desc[UR8][R18.64], R25 ;  /* 0x000000191200798e */ /* 0x0001e8000c92e308 */
[----:B------:R-:W2:Y:S04]  /*04b0*/  LDG.E R22, desc[UR8][R2.64] ;  /* 0x0000000802167981 */ /* 0x000ea8000c1e1900 */
[----:B------:R-:W2:Y:S04]  /*04c0*/  LDG.E R29, desc[UR8][R10.64+0x18] ;  /* 0x000018080a1d7981 */ /* 0x000ea8000c1e1900 */
[----:B------:R-:W1:Y:S01]  /*04d0*/  LDG.E R23, desc[UR8][R14.64+0x18] ;  /* 0x000018080e177981 */ /* 0x000e62000c1e1900 */
[----:B--2---:R-:W-:-:S02]  /*04e0*/  IMAD.IADD R29, R22, 0x1, R29 ;  /* 0x00000001161d7824 */ /* 0x004fc400078e021d */
        /* <DEDUP_REMOVED lines=53> */
[----:B------:R-:W-:Y:S01]  /*0840*/  IADD3 R16, PT, PT, R16, 0x10, RZ ;  /* 0x0000001010107810 */ /* 0x000fe20007ffe0ff */
[----:B--2---:R-:W-:-:S02]  /*0850*/  IMAD.IADD R29, R22, 0x1, R29 ;  /* 0x00000001161d7824 */ /* 0x004fc400078e021d */
[----:B0-----:R-:W-:-:S05]  /*0860*/  IMAD.WIDE R18, R23, 0x4, R12 ;  /* 0x0000000417127825 */ /* 0x001fca00078e020c */
[----:B------:R1:W-:Y:S04]  /*0870*/  REDG.E.MIN.S32.STRONG.GPU desc[UR8][R18.64], R29 ;  /* 0x0000001d1200798e */ /* 0x0003e8000c92e308 */
[----:B------:R-:W2:Y:S04]  /*0880*/  LDG.E R23, desc[UR8][R14.64+0x40] ;  /* 0x000040080e177981 */ /* 0x000ea8000c1e1900 */
[----:B------:R-:W3:Y:S04]  /*0890*/  LDG.E R27, desc[UR8][R10.64+0x40] ;  /* 0x000040080a1b7981 */ /* 0x000ee8000c1e1900 */
[----:B------:R-:W3:Y:S01]  /*08a0*/  LDG.E R22, desc[UR8][R2.64] ;  /* 0x0000000802167981 */ /* 0x000ee2000c1e1900 */
[----:B------:R-:W-:Y:S01]  /*08b0*/  ISETP.NE.AND P1, PT, R16, RZ, PT ;  /* 0x000000ff1000720c */ /* 0x000fe20003f25270 */
[----:B------:R-:W-:-:S02]  /*08c0*/  VIADD R9, R9, 0x10 ;  /* 0x0000001009097836 */ /* 0x000fc40000000000 */
[----:B--2---:R-:W-:Y:S01]  /*08d0*/  IMAD.WIDE R12, R23, 0x4, R12 ;  /* 0x00000004170c7825 */ /* 0x004fe200078e020c */
[----:B---3--:R-:W-:-:S05]  /*08e0*/  IADD3 R27, PT, PT, R22, R27, RZ ;  /* 0x0000001b161b7210 */ /* 0x008fca0007ffe0ff */
[----:B------:R1:W-:Y:S04]  /*08f0*/  REDG.E.MIN.S32.STRONG.GPU desc[UR8][R12.64], R27 ;  /* 0x0000001b0c00798e */ /* 0x0003e8000c92e308 */
[----:B------:R-:W-:Y:S05]  /*0900*/  @P1 BRA `(.L_x_35) ;  /* 0xfffffff800601947 */ /* 0x000fea000383ffff */
.L_x_34:
[----:B------:R-:W-:Y:S05]  /*0910*/  BSYNC.RECONVERGENT B1 ;  /* 0x0000000000017941 */ /* 0x000fea0003800200 */
.L_x_33:
[----:B------:R-:W-:Y:S05]  /*0920*/  @!P0 BRA `(.L_x_32) ;  /* 0x0000000400d08947 */ /* 0x000fea0003800000 */
[----:B------:R-:W-:Y:S01]  /*0930*/  ISETP.GE.U32.AND P0, PT, R17, 0x8, PT ;  /* 0x000000081100780c */ /* 0x000fe20003f06070 */
[----:B------:R-:W-:Y:S01]  /*0940*/  BSSY.RECONVERGENT B1, `(.L_x_36) ;  /* 0x0000039000017945 */ /* 0x000fe20003800200 */
[----:B-1----:R-:W-:-:S04]  /*0950*/  LOP3.LUT R20, R8, 0x7, RZ, 0xc0, !PT ;  /* 0x0000000708147812 */ /* 0x002fc800078ec0ff */
[----:B------:R-:W-:-:S07]  /*0960*/  ISETP.NE.AND P1, PT, R20, RZ, PT ;  /* 0x000000ff1400720c */ /* 0x000fce0003f25270 */
[----:B------:R-:W-:Y:S06]  /*0970*/  @!P0 BRA `(.L_x_37) ;  /* 0x0000000000d48947 */ /* 0x000fec0003800000 */
[----:B------:R-:W0:Y:S01]  /*0980*/  LDC.64 R12, c[0x0][0x390] ;  /* 0x0000e400ff0c7b82 */ /* 0x000e220000000a00 */
[C---:B------:R-:W-:Y:S01]  /*0990*/  IMAD.WIDE R10, R9.reuse, 0x4, R6 ;  /* 0x00000004090a7825 */ /* 0x040fe200078e0206 */
[----:B------:R-:W2:Y:S04]  /*09a0*/  LDG.E R18, desc[UR8][R2.64] ;  /* 0x0000000802127981 */ /* 0x000ea8000c1e1900 */
        /* <DEDUP_REMOVED lines=44> */
[----:B------:R-:W3:Y:S04]  /*0c70*/  LDG.E R23, desc[UR8][R12.64+0x20] ;  /* 0x000020080c177981 */ /* 0x000ee8000c1e1900 */
[----:B------:R-:W3:Y:S01]  /*0c80*/  LDG.E R22, desc[UR8][R2.64] ;  /* 0x0000000802167981 */ /* 0x000ee2000c1e1900 */
[----:B--2---:R-:W-:Y:S01]  /*0c90*/  IMAD.WIDE R14, R21, 0x4, R14 ;  /* 0x00000004150e7825 */ /* 0x004fe200078e020e */
[----:B---3--:R-:W-:-:S05]  /*0ca0*/  IADD3 R23, PT, PT, R22, R23, RZ ;  /* 0x0000001716177210 */ /* 0x008fca0007ffe0ff */
[----:B------:R1:W-:Y:S01]  /*0cb0*/  REDG.E.MIN.S32.STRONG.GPU desc[UR8][R14.64], R23 ;  /* 0x000000170e00798e */ /* 0x0003e2000c92e308 */
[----:B------:R-:W-:-:S07]  /*0cc0*/  VIADD R9, R9, 0x8 ;  /* 0x0000000809097836 */ /* 0x000fce0000000000 */
.L_x_37:
[----:B------:R-:W-:Y:S05]  /*0cd0*/  BSYNC.RECONVERGENT B1 ;  /* 0x0000000000017941 */ /* 0x000fea0003800200 */
.L_x_36:
[----:B------:R-:W-:Y:S05]  /*0ce0*/  @!P1 BRA `(.L_x_32) ;  /* 0x0000000000e09947 */ /* 0x000fea0003800000 */
[----:B------:R-:W-:Y:S01]  /*0cf0*/  ISETP.GE.U32.AND P0, PT, R20, 0x4, PT ;  /* 0x000000041400780c */ /* 0x000fe20003f06070 */
[----:B------:R-:W-:Y:S01]  /*0d00*/  BSSY.RECONVERGENT B1, `(.L_x_38) ;  /* 0x0000021000017945 */ /* 0x000fe20003800200 */
[----:B------:R-:W-:-:S04]  /*0d10*/  LOP3.LUT R8, R8, 0x3, RZ, 0xc0, !PT ;  /* 0x0000000308087812 */ /* 0x000fc800078ec0ff */
[----:B------:R-:W-:-:S07]  /*0d20*/  ISETP.NE.AND P1, PT, R8, RZ, PT ;  /* 0x000000ff0800720c */ /* 0x000fce0003f25270 */
[----:B------:R-:W-:Y:S06]  /*0d30*/  @!P0 BRA `(.L_x_39) ;  /* 0x0000000000748947 */ /* 0x000fec0003800000 */
        /* <DEDUP_REMOVED lines=16> */
[----:B------:R-:W3:Y:S04]  /*0e40*/  LDG.E R18, desc[UR8][R2.64] ;  /* 0x0000000802127981 */ /* 0x000ee8000c1e1900 */
[----:B------:R-:W3:Y:S04]  /*0e50*/  LDG.E R25, desc[UR8][R10.64+0xc] ;  /* 0x00000c080a197981 */ /* 0x000ee8000c1e1900 */
[----:B------:R-:W0:Y:S01]  /*0e60*/  LDG.E R23, desc[UR8][R6.64+0xc] ;  /* 0x00000c0806177981 */ /* 0x000e22000c1e1900 */
[----:B---3--:R-:W-:-:S02]  /*0e70*/  IMAD.IADD R25, R18, 0x1, R25 ;  /* 0x0000000112197824 */ /* 0x008fc400078e0219 */
[----:B0-----:R-:W-:-:S05]  /*0e80*/  IMAD.WIDE R14, R23, 0x4, R12 ;  /* 0x00000004170e7825 */ /* 0x001fca00078e020c */
[----:B------:R2:W-:Y:S04]  /*0e90*/  REDG.E.MIN.S32.STRONG.GPU desc[UR8][R14.64], R25 ;  /* 0x000000190e00798e */ /* 0x0005e8000c92e308 */
[----:B------:R-:W3:Y:S04]  /*0ea0*/  LDG.E R19, desc[UR8][R6.64+0x10] ;  /* 0x0000100806137981 */ /* 0x000ee8000c1e1900 */
[----:B------:R-:W4:Y:S04]  /*0eb0*/  LDG.E R23, desc[UR8][R10.64+0x10] ;  /* 0x000010080a177981 */ /* 0x000f28000c1e1900 */
[----:B------:R-:W4:Y:S01]  /*0ec0*/  LDG.E R18, desc[UR8][R2.64] ;  /* 0x0000000802127981 */ /* 0x000f22000c1e1900 */
[----:B---3--:R-:W-:Y:S01]  /*0ed0*/  IMAD.WIDE R12, R19, 0x4, R12 ;  /* 0x00000004130c7825 */ /* 0x008fe200078e020c */
[----:B----4-:R-:W-:-:S05]  /*0ee0*/  IADD3 R23, PT, PT, R18, R23, RZ ;  /* 0x0000001712177210 */ /* 0x010fca0007ffe0ff */
[----:B------:R2:W-:Y:S01]  /*0ef0*/  REDG.E.MIN.S32.STRONG.GPU desc[UR8][R12.64], R23 ;  /* 0x000000170c00798e */ /* 0x0005e2000c92e308 */
[----:B------:R-:W-:-:S07]  /*0f00*/  IADD3 R9, PT, PT, R9, 0x4, RZ ;  /* 0x0000000409097810 */ /* 0x000fce0007ffe0ff */
.L_x_39:
[----:B------:R-:W-:Y:S05]  /*0f10*/  BSYNC.RECONVERGENT B1 ;  /* 0x0000000000017941 */ /* 0x000fea0003800200 */
.L_x_38:
[----:B------:R-:W-:Y:S05]  /*0f20*/  @!P1 BRA `(.L_x_32) ;  /* 0x0000000000509947 */ /* 0x000fea0003800000 */
[----:B------:R-:W0:Y:S01]  /*0f30*/  LDC.64 R10, c[0x0][0x388] ;  /* 0x0000e200ff0a7b82 */ /* 0x000e220000000a00 */
[----:B------:R-:W-:-:S07]  /*0f40*/  IADD3 R8, PT, PT, -R8, RZ, RZ ;  /* 0x000000ff08087210 */ /* 0x000fce0007ffe1ff */
[----:B--2---:R-:W2:Y:S08]  /*0f50*/  LDC.64 R12, c[0x0][0x390] ;  /* 0x0000e400ff0c7b82 */ /* 0x004eb00000000a00 */
[----:B------:R-:W3:Y:S01]  /*0f60*/  LDC.64 R6, c[0x0][0x3a8] ;  /* 0x0000ea00ff067b82 */ /* 0x000ee20000000a00 */
[----:B0-----:R-:W-:-:S05]  /*0f70*/  IADD3 R10, P0, PT, R10, 0x4, RZ ;  /* 0x000000040a0a7810 */ /* 0x001fca0007f1e0ff */
[----:B------:R-:W-:Y:S01]  /*0f80*/  IMAD.X R11, RZ, RZ, R11, P0 ;  /* 0x000000ffff0b7224 */ /* 0x000fe200000e060b */
[----:B--2---:R-:W-:-:S04]  /*0f90*/  IADD3 R12, P1, PT, R12, 0x4, RZ ;  /* 0x000000040c0c7810 */ /* 0x004fc80007f3e0ff */
[----:B------:R-:W-:-:S09]  /*0fa0*/  IADD3.X R13, PT, PT, RZ, R13, RZ, P1, !PT ;  /* 0x0000000dff0d7210 */ /* 0x000fd20000ffe4ff */
.L_x_40:
[C---:B-1----:R-:W-:Y:S01]  /*0fb0*/  IMAD.WIDE R16, R9.reuse, 0x4, R12 ;  /* 0x0000000409107825 */ /* 0x042fe200078e020c */
[----:B0-----:R-:W2:Y:S03]  /*0fc0*/  LDG.E R18, desc[UR8][R2.64] ;  /* 0x0000000802127981 */ /* 0x001ea6000c1e1900 */
[----:B------:R-:W-:Y:S02]  /*0fd0*/  IMAD.WIDE R14, R9, 0x4, R10 ;  /* 0x00000004090e7825 */ /* 0x000fe400078e020a */
[----:B------:R-:W2:Y:S04]  /*0fe0*/  LDG.E R17, desc[UR8][R16.64] ;  /* 0x0000000810117981 */ /* 0x000ea8000c1e1900 */
[----:B------:R-:W3:Y:S01]  /*0ff0*/  LDG.E R15, desc[UR8][R14.64] ;  /* 0x000000080e0f7981 */ /* 0x000ee2000c1e1900 */
[----:B------:R-:W-:-:S04]  /*1000*/  IADD3 R8, PT, PT, R8, 0x1, RZ ;  /* 0x0000000108087810 */ /* 0x000fc80007ffe0ff */
[----:B------:R-:W-:Y:S02]  /*1010*/  ISETP.NE.AND P0, PT, R8, RZ, PT ;  /* 0x000000ff0800720c */ /* 0x000fe40003f05270 */
[----:B------:R-:W-:Y:S01]  /*1020*/  IADD3 R9, PT, PT, R9, 0x1, RZ ;  /* 0x0000000109097810 */ /* 0x000fe20007ffe0ff */
[----:B--2---:R-:W-:Y:S02]  /*1030*/  IMAD.IADD R21, R18, 0x1, R17 ;  /* 0x0000000112157824 */ /* 0x004fe400078e0211 */
[----:B---3--:R-:W-:-:S05]  /*1040*/  IMAD.WIDE R18, R15, 0x4, R6 ;  /* 0x000000040f127825 */ /* 0x008fca00078e0206 */
[----:B------:R0:W-:Y:S03]  /*1050*/  REDG.E.MIN.S32.STRONG.GPU desc[UR8][R18.64], R21 ;  /* 0x000000151200798e */ /* 0x0001e6000c92e308 */
[----:B------:R-:W-:Y:S05]  /*1060*/  @P0 BRA `(.L_x_40) ;  /* 0xfffffffc00d00947 */ /* 0x000fea000383ffff */
.L_x_32:
[----:B------:R-:W-:Y:S05]  /*1070*/  BSYNC.RECONVERGENT B0 ;  /* 0x0000000000007941 */ /* 0x000fea0003800200 */
.L_x_31:
[----:B------:R-:W3:Y:S01]  /*1080*/  LDCU.64 UR6, c[0x0][0x398] ;  /* 0x00007300ff0677ac */ /* 0x000ee20008000a00 */
[C---:B------:R-:W-:Y:S01]  /*1090*/  VIADD R7, R0.reuse, 0x20 ;  /* 0x0000002000077836 */ /* 0x040fe20000000000 */
[----:B------:R-:W-:Y:S04]  /*10a0*/  BSSY.RECONVERGENT B0, `(.L_x_41) ;  /* 0x00000f8000007945 */ /* 0x000fe80003800200 */
[----:B------:R-:W-:Y:S02]  /*10b0*/  ISETP.GE.AND P0, PT, R7, UR5, PT ;  /* 0x0000000507007c0c */ /* 0x000fe4000bf06270 */
[----:B---3--:R-:W-:-:S04]  /*10c0*/  IADD3 R6, P1, PT, R0, UR6, RZ ;  /* 0x0000000600067c10 */ /* 0x008fc8000ff3e0ff */
[----:B------:R-:W-:-:S07]  /*10d0*/  LEA.HI.X.SX32 R7, R0, UR7, 0x1, P1 ;  /* 0x0000000700077c11 */ /* 0x000fce00088f0eff */
[----:B------:R-:W-:Y:S05]  /*10e0*/  @P0 BRA `(.L_x_42) ;  /* 0x0000000c00cc0947 */ /* 0x000fea0003800000 */
[----:B------:R-:W3:Y:S02]  /*10f0*/  LDG.E.U8 R8, desc[UR8][R6.64+0x20] ;  /* 0x0000200806087981 */ /* 0x000ee4000c1e1100 */
[----:B---3--:R-:W-:-:S13]  /*1100*/  ISETP.NE.AND P0, PT, R8, RZ, PT ;  /* 0x000000ff0800720c */ /* 0x008fda0003f05270 */
[----:B------:R-:W-:Y:S05]  /*1110*/  @!P0 BRA `(.L_x_42) ;  /* 0x0000000c00c08947 */ /* 0x000fea0003800000 */
[----:B------:R3:W-:Y:S01]  /*1120*/  STG.E.U8 desc[UR8][R6.64+0x20], RZ ;  /* 0x000020ff06007986 */ /* 0x0007e2000c101108 */
[----:B------:R-:W4:Y:S03]  /*1130*/  LDC.64 R8, c[0x0][0x388] ;  /* 0x0000e200ff087b82 */ /* 0x000f260000000a00 */
[----:B-12---:R-:W4:Y:S02]  /*1140*/  LDG.E R13, desc[UR8][R4.64+0x80] ;  /* 0x00008008040d7981 */ /* 0x006f24000c1e1900 */
[----:B----4-:R-:W-:-:S06]  /*1150*/  IMAD.WIDE R10, R13, 0x4, R8 ;  /* 0x000000040d0a7825 */ /* 0x010fcc00078e0208 */
[----:B------:R-:W2:Y:S02]  /*1160*/  LDG.E R10, desc[UR8][R10.64] ;  /* 0x000000080a0a7981 */ /* 0x000ea4000c1e1900 */
[----:B--2---:R-:W-:-:S13]  /*1170*/  ISETP.GE.AND P0, PT, R10, 0x1, PT ;  /* 0x000000010a00780c */ /* 0x004fda0003f06270 */
[----:B---3--:R-:W-:Y:S05]  /*1180*/  @!P0 BRA `(.L_x_42) ;  /* 0x0000000c00a48947 */ /* 0x008fea0003800000 */
[----:B------:R-:W-:Y:S01]  /*1190*/  MOV R11, R13 ;  /* 0x0000000d000b7202 */ /* 0x000fe20000000f00 */
[----:B------:R-:W-:Y:S03]  /*11a0*/  BSSY.RECONVERGENT B1, `(.L_x_43) ;  /* 0x0000071000017945 */ /* 0x000fe60003800200 */
[----:B------:R-:W-:-:S04]  /*11b0*/  IADD3 R12, PT, PT, R11, 0x1, RZ ;  /* 0x000000010b0c7810 */ /* 0x000fc80007ffe0ff */
[----:B------:R-:W-:-:S05]  /*11c0*/  VIADDMNMX R10, R10, R11, R12, !PT ;  /* 0x0000000b0a0a7246 */ /* 0x000fca000780010c */
[C---:B------:R-:W-:Y:S01]  /*11d0*/  IMAD.IADD R12, R11.reuse, 0x1, -R10 ;  /* 0x000000010b0c7824 */ /* 0x040fe200078e0a0a */
[----:B------:R-:W-:-:S04]  /*11e0*/  IADD3 R10, PT, PT, -R11, R10, RZ ;  /* 0x0000000a0b0a7210 */ /* 0x000fc80007ffe1ff */
[----:B------:R-:W-:-:S13]  /*11f0*/  ISETP.GT.U32.AND P0, PT, R12, -0x10, PT ;  /* 0xfffffff00c00780c */ /* 0x000fda0003f04070 */
[----:B------:R-:W-:Y:S05]  /*1200*/  @P0 BRA `(.L_x_44) ;  /* 0x0000000400a80947 */ /* 0x000fea0003800000 */
[----:B0-----:R-:W-:-:S04]  /*1210*/  LOP3.LUT R18, R10, 0xfffffff0, RZ, 0xc0, !PT ;  /* 0xfffffff00a127812 */ /* 0x001fc800078ec0ff */
[----:B------:R-:W-:-:S07]  /*1220*/  IADD3 R18, PT, PT, -R18, RZ, RZ ;  /* 0x000000ff12127210 */ /* 0x000fce0007ffe1ff */
.L_x_45:
[----:B------:R-:W0:Y:S01]  /*1230*/  LDC.64 R12, c[0x0][0x390] ;  /* 0x0000e400ff0c7b82 */ /* 0x000e220000000a00 */
[C---:B------:R-:W-:Y:S01]  /*1240*/  IMAD.WIDE R16, R11.reuse, 0x4, R8 ;  /* 0x000000040b107825 */ /* 0x040fe200078e0208 */
[----:B------:R-:W2:Y:S04]  /*1250*/  LDG.E R19, desc[UR8][R2.64+0x80] ;  /* 0x0000800802137981 */ /* 0x000ea8000c1e1900 */
[----:B-1----:R-:W3:Y:S02]  /*1260*/  LDG.E R21, desc[UR8][R16.64+0x4] ;  /* 0x0000040810157981 */ /* 0x002ee4000c1e1900 */
[----:B------:R-:W3:Y:S01]  /*1270*/  LDC.64 R14, c[0x0][0x3a8] ;  /* 0x0000ea00ff0e7b82 */ /* 0x000ee20000000a00 */
[----:B0-----:R-:W-:-:S05]  /*1280*/  IMAD.WIDE R12, R11, 0x4, R12 ;  /* 0x000000040b0c7825 */ /* 0x001fca00078e020c */
[----:B------:R-:W2:Y:S01]  /*1290*/  LDG.E R22, desc[UR8][R12.64+0x4] ;  /* 0x000004080c167981 */ /* 0x000ea2000c1e1900 */
[----:B---3--:R-:W-:-:S04]  /*12a0*/  IMAD.WIDE R20, R21, 0x4, R14 ;  /* 0x0000000415147825 */ /* 0x008fc800078e020e */
[----:B--2---:R-:W-:-:S05]  /*12b0*/  IMAD.IADD R19, R19, 0x1, R22 ;  /* 0x0000000113137824 */ /* 0x004fca00078e0216 */
        /* <DEDUP_REMOVED lines=82> */
[----:B------:R-:W-:-:S02]  /*17e0*/  IADD3 R18, PT, PT, R18, 0x10, RZ ;  /* 0x0000001012127810 */ /* 0x000fc40007ffe0ff */
[----:B--2---:R-:W-:Y:S01]  /*17f0*/  IADD3 R29, PT, PT, R24, R29, RZ ;  /* 0x0000001d181d7210 */ /* 0x004fe20007ffe0ff */
[----:B0-----:R-:W-:-:S05]  /*1800*/  IMAD.WIDE R20, R19, 0x4, R14 ;  /* 0x0000000413147825 */ /* 0x001fca00078e020e */
[----:B------:R1:W-:Y:S04]  /*1810*/  REDG.E.MIN.S32.STRONG.GPU desc[UR8][R20.64], R29 ;  /* 0x0000001d1400798e */ /* 0x0003e8000c92e308 */
[----:B------:R-:W2:Y:S04]  /*1820*/  LDG.E R19, desc[UR8][R16.64+0x40] ;  /* 0x0000400810137981 */ /* 0x000ea8000c1e1900 */
[----:B------:R-:W3:Y:S04]  /*1830*/  LDG.E R27, desc[UR8][R12.64+0x40] ;  /* 0x000040080c1b7981 */ /* 0x000ee8000c1e1900 */
[----:B------:R-:W3:Y:S01]  /*1840*/  LDG.E R24, desc[UR8][R2.64+0x80] ;  /* 0x0000800802187981 */ /* 0x000ee2000c1e1900 */
[----:B------:R-:W-:-:S02]  /*1850*/  ISETP.NE.AND P0, PT, R18, RZ, PT ;  /* 0x000000ff1200720c */ /* 0x000fc40003f05270 */
[----:B------:R-:W-:Y:S01]  /*1860*/  IADD3 R11, PT, PT, R11, 0x10, RZ ;  /* 0x000000100b0b7810 */ /* 0x000fe20007ffe0ff */
[----:B--2---:R-:W-:-:S04]  /*1870*/  IMAD.WIDE R14, R19, 0x4, R14 ;  /* 0x00000004130e7825 */ /* 0x004fc800078e020e */
[----:B---3--:R-:W-:-:S05]  /*1880*/  IMAD.IADD R27, R24, 0x1, R27 ;  /* 0x00000001181b7824 */ /* 0x008fca00078e021b */
[----:B------:R1:W-:Y:S01]  /*1890*/  REDG.E.MIN.S32.STRONG.GPU desc[UR8][R14.64], R27 ;  /* 0x0000001b0e00798e */ /* 0x0003e2000c92e308 */
[----:B------:R-:W-:Y:S05]  /*18a0*/  @P0 BRA `(.L_x_45) ;  /* 0xfffffff800600947 */ /* 0x000fea000383ffff */
.L_x_44:
[----:B------:R-:W-:Y:S05]  /*18b0*/  BSYNC.RECONVERGENT B1 ;  /* 0x0000000000017941 */ /* 0x000fea0003800200 */
.L_x_43:
[----:B------:R-:W-:-:S13]  /*18c0*/  LOP3.LUT P0, R12, R10, 0xf, RZ, 0xc0, !PT ;  /* 0x0000000f0a0c7812 */ /* 0x000fda000780c0ff */
[----:B------:R-:W-:Y:S05]  /*18d0*/  @!P0 BRA `(.L_x_42) ;  /* 0x0000000400d08947 */ /* 0x000fea0003800000 */
[----:B------:R-:W-:Y:S01]  /*18e0*/  ISETP.GE.U32.AND P0, PT, R12, 0x8, PT ;  /* 0x000000080c00780c */ /* 0x000fe20003f06070 */
[----:B------:R-:W-:Y:S01]  /*18f0*/  BSSY.RECONVERGENT B1, `(.L_x_46) ;  /* 0x0000039000017945 */ /* 0x000fe20003800200 */
[----:B-1----:R-:W-:-:S04]  /*1900*/  LOP3.LUT R22, R10, 0x7, RZ, 0xc0, !PT ;  /* 0x000000070a167812 */ /* 0x002fc800078ec0ff */
[----:B------:R-:W-:-:S07]  /*1910*/  ISETP.NE.AND P1, PT, R22, RZ, PT ;  /* 0x000000ff1600720c */ /* 0x000fce0003f25270 */
[----:B------:R-:W-:Y:S06]  /*1920*/  @!P0 BRA `(.L_x_47) ;  /* 0x0000000000d48947 */ /* 0x000fec0003800000 */
[----:B------:R-:W1:Y:S01]  /*1930*/  LDC.64 R12, c[0x0][0x390] ;  /* 0x0000e400ff0c7b82 */ /* 0x000e620000000a00 */
[C---:B------:R-:W-:Y:S01]  /*1940*/  IMAD.WIDE R16, R11.reuse, 0x4, R8 ;  /* 0x000000040b107825 */ /* 0x040fe200078e0208 */
[----:B------:R-:W2:Y:S04]  /*1950*/  LDG.E R20, desc[UR8][R2.64+0x80] ;  /* 0x0000800802147981 */ /* 0x000ea8000c1e1900 */
[----:B0-----:R-:W3:Y:S02]  /*1960*/  LDG.E R19, desc[UR8][R16.64+0x4] ;  /* 0x0000040810137981 */ /* 0x001ee4000c1e1900 */
[----:B------:R-:W3:Y:S01]  /*1970*/  LDC.64 R14, c[0x0][0x3a8] ;  /* 0x0000ea00ff0e7b82 */ /* 0x000ee20000000a00 */
[----:B-1----:R-:W-:-:S05]  /*1980*/  IMAD.WIDE R12, R11, 0x4, R12 ;  /* 0x000000040b0c7825 */ /* 0x002fca00078e020c */
[----:B------:R-:W2:Y:S01]  /*1990*/  LDG.E R21, desc[UR8][R12.64+0x4] ;  /* 0x000004080c157981 */ /* 0x000ea2000c1e1900 */
[----:B---3--:R-:W-:Y:S01]  /*19a0*/  IMAD.WIDE R18, R19, 0x4, R14 ;  /* 0x0000000413127825 */ /* 0x008fe200078e020e */
[----:B--2---:R-:W-:-:S05]  /*19b0*/  IADD3 R23, PT, PT, R20, R21, RZ ;  /* 0x0000001514177210 */ /* 0x004fca0007ffe0ff */
[----:B------:R0:W-:Y:S04]  /*19c0*/  REDG.E.MIN.S32.STRONG.GPU desc[UR8][R18.64], R23 ;  /* 0x000000171200798e */ /* 0x0001e8000c92e308 */
[----:B------:R-:W2:Y:S04]  /*19d0*/  LDG.E R20, desc[UR8][R2.64+0x80] ;  /* 0x0000800802147981 */ /* 0x000ea8000c1e1900 */
[----:B------:R-:W2:Y:S04]  /*19e0*/  LDG.E R25, desc[UR8][R12.64+0x8] ;  /* 0x000008080c197981 */ /* 0x000ea8000c1e1900 */
[----:B------:R-:W3:Y:S01]  /*19f0*/  LDG.E R21, desc[UR8][R16.64+0x8] ;  /* 0x0000080810157981 */ /* 0x000ee2000c1e1900 */
[----:B--2---:R-:W-:-:S02]  /*1a00*/  IMAD.IADD R25, R20, 0x1, R25 ;  /* 0x0000000114197824 */ /* 0x004fc400078e0219 */
        /* <DEDUP_REMOVED lines=38> */
[----:B------:R-:W-:-:S07]  /*1c70*/  IADD3 R11, PT, PT, R11, 0x8, RZ ;  /* 0x000000080b0b7810 */ /* 0x000fce0007ffe0ff */
.L_x_47:
[----:B------:R-:W-:Y:S05]  /*1c80*/  BSYNC.RECONVERGENT B1 ;  /* 0x0000000000017941 */ /* 0x000fea0003800200 */
.L_x_46:
[----:B------:R-:W-:Y:S05]  /*1c90*/  @!P1 BRA `(.L_x_42) ;  /* 0x0000000000e09947 */ /* 0x000fea0003800000 */
[----:B------:R-:W-:Y:S01]  /*1ca0*/  ISETP.GE.U32.AND P0, PT, R22, 0x4, PT ;  /* 0x000000041600780c */ /* 0x000fe20003f06070 */
[----:B------:R-:W-:Y:S01]  /*1cb0*/  BSSY.RECONVERGENT B1, `(.L_x_48) ;  /* 0x0000021000017945 */ /* 0x000fe20003800200 */
[----:B------:R-:W-:-:S04]  /*1cc0*/  LOP3.LUT R10, R10, 0x3, RZ, 0xc0, !PT ;  /* 0x000000030a0a7812 */ /* 0x000fc800078ec0ff */
[----:B------:R-:W-:-:S07]  /*1cd0*/  ISETP.NE.AND P1, PT, R10, RZ, PT ;  /* 0x000000ff0a00720c */ /* 0x000fce0003f25270 */
[----:B------:R-:W-:Y:S06]  /*1ce0*/  @!P0 BRA `(.L_x_49) ;  /* 0x0000000000748947 */ /* 0x000fec0003800000 */
[----:B------:R-:W2:Y:S01]  /*1cf0*/  LDC.64 R12, c[0x0][0x390] ;  /* 0x0000e400ff0c7b82 */ /* 0x000ea20000000a00 */
[C---:B------:R-:W-:Y:S01]  /*1d00*/  IMAD.WIDE R8, R11.reuse, 0x4, R8 ;  /* 0x000000040b087825 */ /* 0x040fe200078e0208 */
[----:B01----:R-:W3:Y:S04]  /*1d10*/  LDG.E R18, desc[UR8][R2.64+0x80] ;  /* 0x0000800802127981 */ /* 0x003ee8000c1e1900 */
[----:B------:R-:W4:Y:S02]  /*1d20*/  LDG.E R17, desc[UR8][R8.64+0x4] ;  /* 0x0000040808117981 */ /* 0x000f24000c1e1900 */
[----:B------:R-:W4:Y:S01]  /*1d30*/  LDC.64 R14, c[0x0][0x3a8] ;  /* 0x0000ea00ff0e7b82 */ /* 0x000f220000000a00 */
[----:B--2---:R-:W-:-:S05]  /*1d40*/  IMAD.WIDE R12, R11, 0x4, R12 ;  /* 0x000000040b0c7825 */ /* 0x004fca00078e020c */
[----:B------:R-:W3:Y:S01]  /*1d50*/  LDG.E R19, desc[UR8][R12.64+0x4] ;  /* 0x000004080c137981 */ /* 0x000ee2000c1e1900 */
[----:B----4-:R-:W-:-:S04]  /*1d60*/  IMAD.WIDE R16, R17, 0x4, R14 ;  /* 0x0000000411107825 */ /* 0x010fc800078e020e */
[----:B---3--:R-:W-:-:S05]  /*1d70*/  IMAD.IADD R21, R18, 0x1, R19 ;  /* 0x0000000112157824 */ /* 0x008fca00078e0213 */
        /* <DEDUP_REMOVED lines=10> */
[----:B---3--:R-:W-:Y:S01]  /*1e20*/  IADD3 R27, PT, PT, R20, R27, RZ ;  /* 0x0000001b141b7210 */ /* 0x008fe20007ffe0ff */
        /* <DEDUP_REMOVED lines=8> */
[----:B------:R-:W-:-:S07]  /*1eb0*/  VIADD R11, R11, 0x4 ;  /* 0x000000040b0b7836 */ /* 0x000fce0000000000 */
.L_x_49:
[----:B------:R-:W-:Y:S05]  /*1ec0*/  BSYNC.RECONVERGENT B1 ;  /* 0x0000000000017941 */ /* 0x000fea0003800200 */
.L_x_48:
[----:B------:R-:W-:Y:S05]  /*1ed0*/  @!P1 BRA `(.L_x_42) ;  /* 0x0000000000509947 */ /* 0x000fea0003800000 */
[----:B------:R-:W3:Y:S01]  /*1ee0*/  LDC.64 R12, c[0x0][0x388] ;  /* 0x0000e200ff0c7b82 */ /* 0x000ee20000000a00 */
[----:B------:R-:W-:-:S07]  /*1ef0*/  IADD3 R10, PT, PT, -R10, RZ, RZ ;  /* 0x000000ff0a0a7210 */ /* 0x000fce0007ffe1ff */
[----:B-12---:R-:W1:Y:S08]  /*1f00*/  LDC.64 R14, c[0x0][0x390] ;  /* 0x0000e400ff0e7b82 */ /* 0x006e700000000a00 */
[----:B------:R-:W2:Y:S01]  /*1f10*/  LDC.64 R8, c[0x0][0x3a8] ;  /* 0x0000ea00ff087b82 */ /* 0x000ea20000000a00 */
[----:B---3--:R-:W-:-:S04]  /*1f20*/  IADD3 R12, P0, PT, R12, 0x4, RZ ;  /* 0x000000040c0c7810 */ /* 0x008fc80007f1e0ff */
[----:B------:R-:W-:Y:S02]  /*1f30*/  IADD3.X R13, PT, PT, RZ, R13, RZ, P0, !PT ;  /* 0x0000000dff0d7210 */ /* 0x000fe400007fe4ff */
[----:B-1----:R-:W-:-:S04]  /*1f40*/  IADD3 R14, P1, PT, R14, 0x4, RZ ;  /* 0x000000040e0e7810 */ /* 0x002fc80007f3e0ff */
[----:B------:R-:W-:-:S09]  /*1f50*/  IADD3.X R15, PT, PT, RZ, R15, RZ, P1, !PT ;  /* 0x0000000fff0f7210 */ /* 0x000fd20000ffe4ff */
.L_x_50:
[C---:B0-----:R-:W-:Y:S01]  /*1f60*/  IMAD.WIDE R18, R11.reuse, 0x4, R14 ;  /* 0x000000040b127825 */ /* 0x041fe200078e020e */
[----:B---3--:R-:W3:Y:S03]  /*1f70*/  LDG.E R20, desc[UR8][R2.64+0x80] ;  /* 0x0000800802147981 */ /* 0x008ee6000c1e1900 */
[----:B------:R-:W-:Y:S02]  /*1f80*/  IMAD.WIDE R16, R11, 0x4, R12 ;  /* 0x000000040b107825 */ /* 0x000fe400078e020c */
[----:B------:R-:W3:Y:S04]  /*1f90*/  LDG.E R19, desc[UR8][R18.64] ;  /* 0x0000000812137981 */ /* 0x000ee8000c1e1900 */
[----:B------:R-:W2:Y:S01]  /*1fa0*/  LDG.E R17, desc[UR8][R16.64] ;  /* 0x0000000810117981 */ /* 0x000ea2000c1e1900 */
[----:B------:R-:W-:-:S04]  /*1fb0*/  IADD3 R10, PT, PT, R10, 0x1, RZ ;  /* 0x000000010a0a7810 */ /* 0x000fc80007ffe0ff */
[----:B------:R-:W-:Y:S02]  /*1fc0*/  ISETP.NE.AND P0, PT, R10, RZ, PT ;  /* 0x000000ff0a00720c */ /* 0x000fe40003f05270 */
[----:B------:R-:W-:Y:S01]  /*1fd0*/  IADD3 R11, PT, PT, R11, 0x1, RZ ;  /* 0x000000010b0b7810 */ /* 0x000fe20007ffe0ff */
[----:B---3--:R-:W-:Y:S02]  /*1fe0*/  IMAD.IADD R23, R20, 0x1, R19 ;  /* 0x0000000114177824 */ /* 0x008fe400078e0213 */
[----:B--2---:R-:W-:-:S05]  /*1ff0*/  IMAD.WIDE R20, R17, 0x4, R8 ;  /* 0x0000000411147825 */ /* 0x004fca00078e0208 */
[----:B------:R3:W-:Y:S03]  /*2000*/  REDG.E.MIN.S32.STRONG.GPU desc[UR8][R20.64], R23 ;  /* 0x000000171400798e */ /* 0x0007e6000c92e308 */
[----:B------:R-:W-:Y:S05]  /*2010*/  @P0 BRA `(.L_x_50) ;  /* 0xfffffffc00d00947 */ /* 0x000fea000383ffff */
.L_x_42:
[----:B------:R-:W-:Y:S05]  /*2020*/  BSYNC.RECONVERGENT B0 ;  /* 0x0000000000007941 */ /* 0x000fea0003800200 */
.L_x_41:
[----:B------:R-:W-:Y:S01]  /*2030*/  IADD3 R8, PT, PT, R0, 0x40, RZ ;  /* 0x0000004000087810 */ /* 0x000fe20007ffe0ff */
[----:B------:R-:W-:Y:S03]  /*2040*/  BSSY.RECONVERGENT B0, `(.L_x_51) ;  /* 0x00000f6000007945 */ /* 0x000fe60003800200 */
[----:B------:R-:W-:-:S13]  /*2050*/  ISETP.GE.AND P0, PT, R8, UR5, PT ;  /* 0x0000000508007c0c */ /* 0x000fda000bf06270 */
[----:B------:R-:W-:Y:S05]  /*2060*/  @P0 BRA `(.L_x_52) ;  /* 0x0000000c00cc0947 */ /* 0x000fea0003800000 */
[----:B------:R-:W4:Y:S02]  /*2070*/  LDG.E.U8 R8, desc[UR8][R6.64+0x40] ;  /* 0x0000400806087981 */ /* 0x000f24000c1e1100 */
[----:B----4-:R-:W-:-:S13]  /*2080*/  ISETP.NE.AND P0, PT, R8, RZ, PT ;  /* 0x000000ff0800720c */ /* 0x010fda0003f05270 */
[----:B------:R-:W-:Y:S05]  /*2090*/  @!P0 BRA `(.L_x_52) ;  /* 0x0000000c00c08947 */ /* 0x000fea0003800000 */
[----:B------:R4:W-:Y:S01]  /*20a0*/  STG.E.U8 desc[UR8][R6.64+0x40], RZ ;  /* 0x000040ff06007986 */ /* 0x0009e2000c101108 */
[----:B------:R-:W5:Y:S03]  /*20b0*/  LDC.64 R8, c[0x0][0x388] ;  /* 0x0000e200ff087b82 */ /* 0x000f660000000a00 */
[----:B-12---:R-:W5:Y:S02]  /*20c0*/  LDG.E R13, desc[UR8][R4.64+0x100] ;  /* 0x00010008040d7981 */ /* 0x006f64000c1e1900 */
[----:B-----5:R-:W-:-:S06]  /*20d0*/  IMAD.WIDE R10, R13, 0x4, R8 ;  /* 0x000000040d0a7825 */ /* 0x020fcc00078e0208 */
[----:B------:R-:W2:Y:S02]  /*20e0*/  LDG.E R10, desc[UR8][R10.64] ;  /* 0x000000080a0a7981 */ /* 0x000ea4000c1e1900 */
[----:B--2---:R-:W-:-:S13]  /*20f0*/  ISETP.GE.AND P0, PT, R10, 0x1, PT ;  /* 0x000000010a00780c */ /* 0x004fda0003f06270 */
[----:B----4-:R-:W-:Y:S05]  /*2100*/  @!P0 BRA `(.L_x_52) ;  /* 0x0000000c00a48947 */ /* 0x010fea0003800000 */
[----:B------:R-:W-:Y:S01]  /*2110*/  IMAD.MOV.U32 R11, RZ, RZ, R13 ;  /* 0x000000ffff0b7224 */ /* 0x000fe200078e000d */
[----:B------:R-:W-:Y:S04]  /*2120*/  BSSY.RECONVERGENT B1, `(.L_x_53) ;  /* 0x0000071000017945 */ /* 0x000fe80003800200 */
[----:B------:R-:W-:-:S04]  /*2130*/  IADD3 R12, PT, PT, R11, 0x1, RZ ;  /* 0x000000010b0c7810 */ /* 0x000fc80007ffe0ff */
[----:B------:R-:W-:-:S04]  /*2140*/  VIADDMNMX R10, R10, R11, R12, !PT ;  /* 0x0000000b0a0a7246 */ /* 0x000fc8000780010c */
[CC--:B------:R-:W-:Y:S02]  /*2150*/  IADD3 R12, PT, PT, R11.reuse, -R10.reuse, RZ ;  /* 0x8000000a0b0c7210 */ /* 0x0c0fe40007ffe0ff */
[----:B------:R-:W-:Y:S02]  /*2160*/  IADD3 R10, PT, PT, -R11, R10, RZ ;  /* 0x0000000a0b0a7210 */ /* 0x000fe40007ffe1ff */
[----:B------:R-:W-:-:S13]  /*2170*/  ISETP.GT.U32.AND P0, PT, R12, -0x10, PT ;  /* 0xfffffff00c00780c */ /* 0x000fda0003f04070 */
[----:B------:R-:W-:Y:S05]  /*2180*/  @P0 BRA `(.L_x_54) ;  /* 0x0000000400a80947 */ /* 0x000fea0003800000 */
[----:B0-----:R-:W-:-:S05]  /*2190*/  LOP3.LUT R18, R10, 0xfffffff0, RZ, 0xc0, !PT ;  /* 0xfffffff00a127812 */ /* 0x001fca00078ec0ff */
[----:B------:R-:W-:-:S07]  /*21a0*/  IMAD.MOV R18, RZ, RZ, -R18 ;  /* 0x000000ffff127224 */ /* 0x000fce00078e0a12 */
.L_x_55:
[----:B------:R-:W0:Y:S01]  /*21b0*/  LDC.64 R12, c[0x0][0x390] ;  /* 0x0000e400ff0c7b82 */ /* 0x000e220000000a00 */
[C---:B------:R-:W-:Y:S01]  /*21c0*/  IMAD.WIDE R16, R11.reuse, 0x4, R8 ;  /* 0x000000040b107825 */ /* 0x040fe200078e0208 */
[----:B------:R-:W2:Y:S04]  /*21d0*/  LDG.E R19, desc[UR8][R2.64+0x100] ;  /* 0x0001000802137981 */ /* 0x000ea8000c1e1900 */
[----:B-1-3--:R-:W3:Y:S02]  /*21e0*/  LDG.E R21, desc[UR8][R16.64+0x4] ;  /* 0x0000040810157981 */ /* 0x00aee4000c1e1900 */
        /* <DEDUP_REMOVED lines=100> */
.L_x_54:
[----:B------:R-:W-:Y:S05]  /*2830*/  BSYNC.RECONVERGENT B1 ;  /* 0x0000000000017941 */ /* 0x000fea0003800200 */
.L_x_53:
        /* <DEDUP_REMOVED lines=9> */
[----:B---3--:R-:W2:Y:S04]  /*28d0*/  LDG.E R20, desc[UR8][R2.64+0x100] ;  /* 0x0001000802147981 */ /* 0x008ea8000c1e1900 */
        /* <DEDUP_REMOVED lines=50> */
.L_x_57:
[----:B------:R-:W-:Y:S05]  /*2c00*/  BSYNC.RECONVERGENT B1 ;  /* 0x0000000000017941 */ /* 0x000fea0003800200 */
.L_x_56:
        /* <DEDUP_REMOVED lines=35> */
.L_x_59:
[----:B------:R-:W-:Y:S05]  /*2e40*/  BSYNC.RECONVERGENT B1 ;  /* 0x0000000000017941 */ /* 0x000fea0003800200 */
.L_x_58:
[----:B------:R-:W-:Y:S05]  /*2e50*/  @!P1 BRA `(.L_x_52) ;  /* 0x0000000000509947 */ /* 0x000fea0003800000 */
[----:B------:R-:W4:Y:S01]  /*2e60*/  LDC.64 R12, c[0x0][0x388] ;  /* 0x0000e200ff0c7b82 */ /* 0x000f220000000a00 */
[----:B------:R-:W-:-:S07]  /*2e70*/  IADD3 R10, PT, PT, -R10, RZ, RZ ;  /* 0x000000ff0a0a7210 */ /* 0x000fce0007ffe1ff */
[----:B-12---:R-:W1:Y:S08]  /*2e80*/  LDC.64 R14, c[0x0][0x390] ;  /* 0x0000e400ff0e7b82 */ /* 0x006e700000000a00 */
[----:B------:R-:W2:Y:S01]  /*2e90*/  LDC.64 R8, c[0x0][0x3a8] ;  /* 0x0000ea00ff087b82 */ /* 0x000ea20000000a00 */
[----:B----4-:R-:W-:-:S04]  /*2ea0*/  IADD3 R12, P0, PT, R12, 0x4, RZ ;  /* 0x000000040c0c7810 */ /* 0x010fc80007f1e0ff */
[----:B------:R-:W-:Y:S02]  /*2eb0*/  IADD3.X R13, PT, PT, RZ, R13, RZ, P0, !PT ;  /* 0x0000000dff0d7210 */ /* 0x000fe400007fe4ff */
[----:B-1----:R-:W-:-:S04]  /*2ec0*/  IADD3 R14, P1, PT, R14, 0x4, RZ ;  /* 0x000000040e0e7810 */ /* 0x002fc80007f3e0ff */
[----:B------:R-:W-:-:S09]  /*2ed0*/  IADD3.X R15, PT, PT, RZ, R15, RZ, P1, !PT ;  /* 0x0000000fff0f7210 */ /* 0x000fd20000ffe4ff */
.L_x_60:
[C---:B0-----:R-:W-:Y:S01]  /*2ee0*/  IMAD.WIDE R18, R11.reuse, 0x4, R14 ;  /* 0x000000040b127825 */ /* 0x041fe200078e020e */
[----:B---34-:R-:W3:Y:S03]  /*2ef0*/  LDG.E R20, desc[UR8][R2.64+0x100] ;  /* 0x0001000802147981 */ /* 0x018ee6000c1e1900 */
        /* <DEDUP_REMOVED lines=10> */
.L_x_52:
[----:B------:R-:W-:Y:S05]  /*2fa0*/  BSYNC.RECONVERGENT B0 ;  /* 0x0000000000007941 */ /* 0x000fea0003800200 */
.L_x_51:
[----:B------:R-:W-:Y:S01]  /*2fb0*/  IADD3 R8, PT, PT, R0, 0x60, RZ ;  /* 0x0000006000087810 */ /* 0x000fe20007ffe0ff */
[----:B------:R-:W-:Y:S03]  /*2fc0*/  BSSY.RECONVERGENT B0, `(.L_x_61) ;  /* 0x00000f6000007945 */ /* 0x000fe60003800200 */
[----:B------:R-:W-:-:S13]  /*2fd0*/  ISETP.GE.AND P0, PT, R8, UR5, PT ;  /* 0x0000000508007c0c */ /* 0x000fda000bf06270 */
[----:B------:R-:W-:Y:S05]  /*2fe0*/  @P0 BRA `(.L_x_62) ;  /* 0x0000000c00cc0947 */ /* 0x000fea0003800000 */
[----:B------:R-:W5:Y:S02]  /*2ff0*/  LDG.E.U8 R8, desc[UR8][R6.64+0x60] ;  /* 0x0000600806087981 */ /* 0x000f64000c1e1100 */
[----:B-----5:R-:W-:-:S13]  /*3000*/  ISETP.NE.AND P0, PT, R8, RZ, PT ;  /* 0x000000ff0800720c */ /* 0x020fda0003f05270 */
[----:B------:R-:W-:Y:S05]  /*3010*/  @!P0 BRA `(.L_x_62) ;  /* 0x0000000c00c08947 */ /* 0x000fea0003800000 */
[----:B------:R0:W-:Y:S01]  /*3020*/  STG.E.U8 desc[UR8][R6.64+0x60], RZ ;  /* 0x000060ff06007986 */ /* 0x0001e2000c101108 */
[----:B------:R-:W5:Y:S03]  /*3030*/  LDC.64 R8, c[0x0][0x388] ;  /* 0x0000e200ff087b82 */ /* 0x000f660000000a00 */
[----:B-12---:R-:W5:Y:S02]  /*3040*/  LDG.E R13, desc[UR8][R4.64+0x180] ;  /* 0x00018008040d7981 */ /* 0x006f64000c1e1900 */
[----:B-----5:R-:W-:-:S06]  /*3050*/  IMAD.WIDE R10, R13, 0x4, R8 ;  /* 0x000000040d0a7825 */ /* 0x020fcc00078e0208 */
[----:B------:R-:W2:Y:S02]  /*3060*/  LDG.E R10, desc[UR8][R10.64] ;  /* 0x000000080a0a7981 */ /* 0x000ea4000c1e1900 */
[----:B--2---:R-:W-:-:S13]  /*3070*/  ISETP.GE.AND P0, PT, R10, 0x1, PT ;  /* 0x000000010a00780c */ /* 0x004fda0003f06270 */
[----:B0-----:R-:W-:Y:S05]  /*3080*/  @!P0 BRA `(.L_x_62) ;  /* 0x0000000c00a48947 */ /* 0x001fea0003800000 */
        /* <DEDUP_REMOVED lines=8> */
[----:B------:R-:W-:-:S05]  /*3110*/  LOP3.LUT R18, R10, 0xfffffff0, RZ, 0xc0, !PT ;  /* 0xfffffff00a127812 */ /* 0x000fca00078ec0ff */
[----:B------:R-:W-:-:S07]  /*3120*/  IMAD.MOV R18, RZ, RZ, -R18 ;  /* 0x000000ffff127224 */ /* 0x000fce00078e0a12 */
.L_x_65:
[----:B------:R-:W0:Y:S01]  /*3130*/  LDC.64 R12, c[0x0][0x390] ;  /* 0x0000e400ff0c7b82 */ /* 0x000e220000000a00 */
[C---:B------:R-:W-:Y:S01]  /*3140*/  IMAD.WIDE R16, R11.reuse, 0x4, R8 ;  /* 0x000000040b107825 */ /* 0x040fe200078e0208 */
[----:B------:R-:W2:Y:S04]  /*3150*/  LDG.E R19, desc[UR8][R2.64+0x180] ;  /* 0x0001800802137981 */ /* 0x000ea8000c1e1900 */
[----:B-1-34-:R-:W3:Y:S02]  /*3160*/  LDG.E R21, desc[UR8][R16.64+0x4] ;  /* 0x0000040810157981 */ /* 0x01aee4000c1e1900 */
        /* <DEDUP_REMOVED lines=100> */
.L_x_64:
[----:B------:R-:W-:Y:S05]  /*37b0*/  BSYNC.RECONVERGENT B1 ;  /* 0x0000000000017941 */ /* 0x000fea0003800200 */
.L_x_63:
[----:B------:R-:W-:-:S13]  /*37c0*/  LOP3.LUT P0, R12, R10, 0xf, RZ, 0xc0, !PT ;  /* 0x0000000f0a0c7812 */ /* 0x000fda000780c0ff */
        /* <DEDUP_REMOVED lines=8> */
[----:B---34-:R-:W2:Y:S04]  /*3850*/  LDG.E R20, desc[UR8][R2.64+0x180] ;  /* 0x0001800802147981 */ /* 0x018ea8000c1e1900 */
        /* <DEDUP_REMOVED lines=50> */
.L_x_67:
[----:B------:R-:W-:Y:S05]  /*3b80*/  BSYNC.RECONVERGENT B1 ;  /* 0x0000000000017941 */ /* 0x000fea0003800200 */
.L_x_66:
        /* <DEDUP_REMOVED lines=8> */
[----:B-1----:R-:W3:Y:S04]  /*3c10*/  LDG.E R18, desc[UR8][R2.64+0x180] ;  /* 0x0001800802127981 */ /* 0x002ee8000c1e1900 */
[----:B------:R-:W2:Y:S02]  /*3c20*/  LDG.E R17, desc[UR8][R8.64+0x4] ;  /* 0x0000040808117981 */ /* 0x000ea4000c1e1900 */
[----:B------:R-:W2:Y:S01]  /*3c30*/  LDC.64 R14, c[0x0][0x3a8] ;  /* 0x0000ea00ff0e7b82 */ /* 0x000ea20000000a00 */
[----:B0-----:R-:W-:-:S05]  /*3c40*/  IMAD.WIDE R12, R11, 0x4, R12 ;  /* 0x000000040b0c7825 */ /* 0x001fca00078e020c */
[----:B------:R-:W3:Y:S01]  /*3c50*/  LDG.E R19, desc[UR8][R12.64+0x4] ;  /* 0x000004080c137981 */ /* 0x000ee2000c1e1900 */
[----:B--2---:R-:W-:-:S04]  /*3c60*/  IMAD.WIDE R16, R17, 0x4, R14 ;  /* 0x0000000411107825 */ /* 0x004fc800078e020e */
[----:B---34-:R-:W-:-:S05]  /*3c70*/  IMAD.IADD R21, R18, 0x1, R19 ;  /* 0x0000000112157824 */ /* 0x018fca00078e0213 */
        /* <DEDUP_REMOVED lines=20> */
.L_x_69:
[----:B------:R-:W-:Y:S05]  /*3dc0*/  BSYNC.RECONVERGENT B1 ;  /* 0x0000000000017941 */ /* 0x000fea0003800200 */
.L_x_68:
[----:B------:R-:W-:Y:S05]  /*3dd0*/  @!P1 BRA `(.L_x_62) ;  /* 0x0000000000509947 */ /* 0x000fea0003800000 */
[----:B------:R-:W0:Y:S01]  /*3de0*/  LDC.64 R12, c[0x0][0x388] ;  /* 0x0000e200ff0c7b82 */ /* 0x000e220000000a00 */
[----:B------:R-:W-:-:S07]  /*3df0*/  IADD3 R10, PT, PT, -R10, RZ, RZ ;  /* 0x000000ff0a0a7210 */ /* 0x000fce0007ffe1ff */
[----:B-12---:R-:W1:Y:S08]  /*3e00*/  LDC.64 R14, c[0x0][0x390] ;  /* 0x0000e400ff0e7b82 */ /* 0x006e700000000a00 */
[----:B------:R-:W2:Y:S01]  /*3e10*/  LDC.64 R8, c[0x0][0x3a8] ;  /* 0x0000ea00ff087b82 */ /* 0x000ea20000000a00 */
[----:B0-----:R-:W-:-:S04]  /*3e20*/  IADD3 R12, P0, PT, R12, 0x4, RZ ;  /* 0x000000040c0c7810 */ /* 0x001fc80007f1e0ff */
[----:B------:R-:W-:Y:S02]  /*3e30*/  IADD3.X R13, PT, PT, RZ, R13, RZ, P0, !PT ;  /* 0x0000000dff0d7210 */ /* 0x000fe400007fe4ff */
[----:B-1----:R-:W-:-:S04]  /*3e40*/  IADD3 R14, P1, PT, R14, 0x4, RZ ;  /* 0x000000040e0e7810 */ /* 0x002fc80007f3e0ff */
[----:B------:R-:W-:-:S09]  /*3e50*/  IADD3.X R15, PT, PT, RZ, R15, RZ, P1, !PT ;  /* 0x0000000fff0f7210 */ /* 0x000fd20000ffe4ff */
.L_x_70:
[C---:B------:R-:W-:Y:S01]  /*3e60*/  IMAD.WIDE R18, R11.reuse, 0x4, R14 ;  /* 0x000000040b127825 */ /* 0x040fe200078e020e */
[----:B0--34-:R-:W3:Y:S03]  /*3e70*/  LDG.E R20, desc[UR8][R2.64+0x180] ;  /* 0x0001800802147981 */ /* 0x019ee6000c1e1900 */
        /* <DEDUP_REMOVED lines=10> */
.L_x_62:
[----:B------:R-:W-:Y:S05]  /*3f20*/  BSYNC.RECONVERGENT B0 ;  /* 0x0000000000007941 */ /* 0x000fea0003800200 */
.L_x_61:
        /* <DEDUP_REMOVED lines=24> */
.L_x_75:
        /* <DEDUP_REMOVED lines=104> */
.L_x_74:
[----:B------:R-:W-:Y:S05]  /*4730*/  BSYNC.RECONVERGENT B1 ;  /* 0x0000000000017941 */ /* 0x000fea0003800200 */
.L_x_73:
        /* <DEDUP_REMOVED lines=60> */
.L_x_77:
[----:B------:R-:W-:Y:S05]  /*4b00*/  BSYNC.RECONVERGENT B1 ;  /* 0x0000000000017941 */ /* 0x000fea0003800200 */
.L_x_76:
        /* <DEDUP_REMOVED lines=35> */
.L_x_79:
[----:B------:R-:W-:Y:S05]  /*4d40*/  BSYNC.RECONVERGENT B1 ;  /* 0x0000000000017941 */ /* 0x000fea0003800200 */
.L_x_78:
        /* <DEDUP_REMOVED lines=9> */
.L_x_80:
        /* <DEDUP_REMOVED lines=12> */
.L_x_72:
[----:B------:R-:W-:Y:S05]  /*4ea0*/  BSYNC.RECONVERGENT B0 ;  /* 0x0000000000007941 */ /* 0x000fea0003800200 */
.L_x_71:
        /* <DEDUP_REMOVED lines=24> */
.L_x_85:
        /* <DEDUP_REMOVED lines=104> */
.L_x_84:
[----:B------:R-:W-:Y:S05]  /*56b0*/  BSYNC.RECONVERGENT B1 ;  /* 0x0000000000017941 */ /* 0x000fea0003800200 */
.L_x_83:
        /* <DEDUP_REMOVED lines=60> */
.L_x_87:
[----:B------:R-:W-:Y:S05]  /*5a80*/  BSYNC.RECONVERGENT B1 ;  /* 0x0000000000017941 */ /* 0x000fea0003800200 */
.L_x_86:
        /* <DEDUP_REMOVED lines=35> */
.L_x_89:
[----:B------:R-:W-:Y:S05]  /*5cc0*/  BSYNC.RECONVERGENT B1 ;  /* 0x0000000000017941 */ /* 0x000fea0003800200 */
.L_x_88:
        /* <DEDUP_REMOVED lines=9> */
.L_x_90:
        /* <DEDUP_REMOVED lines=12> */
.L_x_82:
[----:B------:R-:W-:Y:S05]  /*5e20*/  BSYNC.RECONVERGENT B0 ;  /* 0x0000000000007941 */ /* 0x000fea0003800200 */
.L_x_81:
        /* <DEDUP_REMOVED lines=24> */
.L_x_95:
        /* <DEDUP_REMOVED lines=104> */
.L_x_94:
[----:B------:R-:W-:Y:S05]  /*6630*/  BSYNC.RECONVERGENT B1 ;  /* 0x0000000000017941 */ /* 0x000fea0003800200 */
.L_x_93:
        /* <DEDUP_REMOVED lines=60> */
.L_x_97:
[----:B------:R-:W-:Y:S05]  /*6a00*/  BSYNC.RECONVERGENT B1 ;  /* 0x0000000000017941 */ /* 0x000fea0003800200 */
.L_x_96:
        /* <DEDUP_REMOVED lines=35> */
.L_x_99:
[----:B------:R-:W-:Y:S05]  /*6c40*/  BSYNC.RECONVERGENT B1 ;  /* 0x0000000000017941 */ /* 0x000fea0003800200 */
.L_x_98:
        /* <DEDUP_REMOVED lines=9> */
.L_x_100:
        /* <DEDUP_REMOVED lines=12> */
.L_x_92:
[----:B------:R-:W-:Y:S05]  /*6da0*/  BSYNC.RECONVERGENT B0 ;  /* 0x0000000000007941 */ /* 0x000fea0003800200 */
.L_x_91:
[----:B------:R-:W-:-:S04]  /*6db0*/  IADD3 R0, PT, PT, R0, 0xe0, RZ ;  /* 0x000000e000007810 */ /* 0x000fc80007ffe0ff */
[----:B------:R-:W-:-:S13]  /*6dc0*/  ISETP.GE.AND P0, PT, R0, UR5, PT ;  /* 0x0000000500007c0c */ /* 0x000fda000bf06270 */
[----:B------:R-:W-:Y:S05]  /*6dd0*/  @P0 EXIT ;  /* 0x000000000000094d */ /* 0x000fea0003800000 */
[----:B------:R-:W5:Y:S02]  /*6de0*/  LDG.E.U8 R0, desc[UR8][R6.64+0xe0] ;  /* 0x0000e00806007981 */ /* 0x000f64000c1e1100 */
[----:B-----5:R-:W-:-:S13]  /*6df0*/  ISETP.NE.AND P0, PT, R0, RZ, PT ;  /* 0x000000ff0000720c */ /* 0x020fda0003f05270 */
[----:B------:R-:W-:Y:S05]  /*6e00*/  @!P0 EXIT ;  /* 0x000000000000894d */ /* 0x000fea0003800000 */
[----:B------:R0:W-:Y:S01]  /*6e10*/  STG.E.U8 desc[UR8][R6.64+0xe0], RZ ;  /* 0x0000e0ff06007986 */ /* 0x0001e2000c101108 */
[----:B------:R-:W5:Y:S03]  /*6e20*/  LDC.64 R8, c[0x0][0x388] ;  /* 0x0000e200ff087b82 */ /* 0x000f660000000a00 */
[----:B------:R-:W5:Y:S02]  /*6e30*/  LDG.E R0, desc[UR8][R4.64+0x380] ;  /* 0x0003800804007981 */ /* 0x000f64000c1e1900 */
[----:B-----5:R-:W-:-:S06]  /*6e40*/  IMAD.WIDE R10, R0, 0x4, R8 ;  /* 0x00000004000a7825 */ /* 0x020fcc00078e0208 */
[----:B------:R-:W5:Y:S02]  /*6e50*/  LDG.E R11, desc[UR8][R10.64] ;  /* 0x000000080a0b7981 */ /* 0x000f64000c1e1900 */
[----:B-----5:R-:W-:-:S13]  /*6e60*/  ISETP.GE.AND P0, PT, R11, 0x1, PT ;  /* 0x000000010b00780c */ /* 0x020fda0003f06270 */
[----:B0-----:R-:W-:Y:S05]  /*6e70*/  @!P0 EXIT ;  /* 0x000000000000894d */ /* 0x001fea0003800000 */
[----:B------:R-:W-:Y:S01]  /*6e80*/  VIADD R4, R0, 0x1 ;  /* 0x0000000100047836 */ /* 0x000fe20000000000 */
[----:B------:R-:W-:Y:S04]  /*6e90*/  BSSY.RECONVERGENT B0, `(.L_x_101) ;  /* 0x0000071000007945 */ /* 0x000fe80003800200 */
[----:B------:R-:W-:-:S04]  /*6ea0*/  VIADDMNMX R11, R11, R0, R4, !PT ;  /* 0x000000000b0b7246 */ /* 0x000fc80007800104 */
[CC--:B------:R-:W-:Y:S02]  /*6eb0*/  IADD3 R5, PT, PT, R0.reuse, -R11.reuse, RZ ;  /* 0x8000000b00057210 */ /* 0x0c0fe40007ffe0ff */
[----:B------:R-:W-:Y:S02]  /*6ec0*/  IADD3 R4, PT, PT, -R0, R11, RZ ;  /* 0x0000000b00047210 */ /* 0x000fe40007ffe1ff */
[----:B------:R-:W-:Y:S02]  /*6ed0*/  ISETP.GT.U32.AND P1, PT, R5, -0x10, PT ;  /* 0xfffffff00500780c */ /* 0x000fe40003f24070 */
[----:B-12---:R-:W-:-:S11]  /*6ee0*/  LOP3.LUT P0, R18, R4, 0xf, RZ, 0xc0, !PT ;  /* 0x0000000f04127812 */ /* 0x006fd6000780c0ff */
[----:B------:R-:W-:Y:S05]  /*6ef0*/  @P1 BRA `(.L_x_102) ;  /* 0x0000000400a81947 */ /* 0x000fea0003800000 */
[----:B------:R-:W-:-:S04]  /*6f00*/  LOP3.LUT R5, R4, 0xfffffff0, RZ, 0xc0, !PT ;  /* 0xfffffff004057812 */ /* 0x000fc800078ec0ff */
[----:B------:R-:W-:-:S07]  /*6f10*/  IADD3 R5, PT, PT, -R5, RZ, RZ ;  /* 0x000000ff05057210 */ /* 0x000fce0007ffe1ff */
.L_x_103:
[----:B------:R-:W0:Y:S01]  /*6f20*/  LDC.64 R6, c[0x0][0x390] ;  /* 0x0000e400ff067b82 */ /* 0x000e220000000a00 */
[C---:B------:R-:W-:Y:S01]  /*6f30*/  IMAD.WIDE R12, R0.reuse, 0x4, R8 ;  /* 0x00000004000c7825 */ /* 0x040fe200078e0208 */
[----:B-1----:R-:W2:Y:S04]  /*6f40*/  LDG.E R16, desc[UR8][R2.64+0x380] ;  /* 0x0003800802107981 */ /* 0x002ea8000c1e1900 */
[----:B------:R-:W5:Y:S02]  /*6f50*/  LDG.E R15, desc[UR8][R12.64+0x4] ;  /* 0x000004080c0f7981 */ /* 0x000f64000c1e1900 */
[----:B------:R-:W5:Y:S01]  /*6f60*/  LDC.64 R10, c[0x0][0x3a8] ;  /* 0x0000ea00ff0a7b82 */ /* 0x000f620000000a00 */
[----:B0-----:R-:W-:-:S05]  /*6f70*/  IMAD.WIDE R6, R0, 0x4, R6 ;  /* 0x0000000400067825 */ /* 0x001fca00078e0206 */
[----:B------:R-:W2:Y:S01]  /*6f80*/  LDG.E R17, desc[UR8][R6.64+0x4] ;  /* 0x0000040806117981 */ /* 0x000ea2000c1e1900 */
[----:B-----5:R-:W-:-:S04]  /*6f90*/  IMAD.WIDE R14, R15, 0x4, R10 ;  /* 0x000000040f0e7825 */ /* 0x020fc800078e020a */
[----:B--2---:R-:W-:-:S05]  /*6fa0*/  IMAD.IADD R19, R16, 0x1, R17 ;  /* 0x0000000110137824 */ /* 0x004fca00078e0211 */
[----:B------:R0:W-:Y:S04]  /*6fb0*/  REDG.E.MIN.S32.STRONG.GPU desc[UR8][R14.64], R19 ;  /* 0x000000130e00798e */ /* 0x0001e8000c92e308 */
[----:B------:R-:W2:Y:S04]  /*6fc0*/  LDG.E R16, desc[UR8][R2.64+0x380] ;  /* 0x0003800802107981 */ /* 0x000ea8000c1e1900 */
[----:B---34-:R-:W2:Y:S04]  /*6fd0*/  LDG.E R21, desc[UR8][R6.64+0x8] ;  /* 0x0000080806157981 */ /* 0x018ea8000c1e1900 */
        /* <DEDUP_REMOVED lines=79> */
[----:B------:R-:W-:Y:S01]  /*74d0*/  VIADD R5, R5, 0x10 ;  /* 0x0000001005057836 */ /* 0x000fe20000000000 */
        /* <DEDUP_REMOVED lines=8> */
[----:B--2---:R-:W-:Y:S01]  /*7560*/  IMAD.WIDE R10, R19, 0x4, R10 ;  /* 0x00000004130a7825 */ /* 0x004fe200078e020a */
[----:B---3--:R-:W-:-:S05]  /*7570*/  IADD3 R23, PT, PT, R20, R23, RZ ;  /* 0x0000001714177210 */ /* 0x008fca0007ffe0ff */
[----:B------:R1:W-:Y:S04]  /*7580*/  REDG.E.MIN.S32.STRONG.GPU desc[UR8][R10.64], R23 ;  /* 0x000000170a00798e */ /* 0x0003e8000c92e308 */
[----:B------:R-:W-:Y:S05]  /*7590*/  @P1 BRA `(.L_x_103) ;  /* 0xfffffff800601947 */ /* 0x000fea000383ffff */
.L_x_102:
[----:B------:R-:W-:Y:S05]  /*75a0*/  BSYNC.RECONVERGENT B0 ;  /* 0x0000000000007941 */ /* 0x000fea0003800200 */
.L_x_101:
[----:B------:R-:W-:Y:S05]  /*75b0*/  @!P0 EXIT ;  /* 0x000000000000894d */ /* 0x000fea0003800000 */
[----:B------:R-:W-:Y:S01]  /*75c0*/  ISETP.GE.U32.AND P0, PT, R18, 0x8, PT ;  /* 0x000000081200780c */ /* 0x000fe20003f06070 */
[----:B------:R-:W-:Y:S01]  /*75d0*/  BSSY.RECONVERGENT B0, `(.L_x_104) ;  /* 0x0000039000007945 */ /* 0x000fe20003800200 */
[----:B------:R-:W-:-:S04]  /*75e0*/  LOP3.LUT R5, R4, 0x7, RZ, 0xc0, !PT ;  /* 0x0000000704057812 */ /* 0x000fc800078ec0ff */
[----:B------:R-:W-:-:S07]  /*75f0*/  ISETP.NE.AND P1, PT, R5, RZ, PT ;  /* 0x000000ff0500720c */ /* 0x000fce0003f25270 */
[----:B------:R-:W-:Y:S06]  /*7600*/  @!P0 BRA `(.L_x_105) ;  /* 0x0000000000d48947 */ /* 0x000fec0003800000 */
[----:B-1----:R-:W0:Y:S01]  /*7610*/  LDC.64 R10, c[0x0][0x390] ;  /* 0x0000e400ff0a7b82 */ /* 0x002e220000000a00 */
[C---:B------:R-:W-:Y:S01]  /*7620*/  IMAD.WIDE R6, R0.reuse, 0x4, R8 ;  /* 0x0000000400067825 */ /* 0x040fe200078e0208 */
[----:B------:R-:W2:Y:S04]  /*7630*/  LDG.E R16, desc[UR8][R2.64+0x380] ;  /* 0x0003800802107981 */ /* 0x000ea8000c1e1900 */
[----:B------:R-:W5:Y:S02]  /*7640*/  LDG.E R15, desc[UR8][R6.64+0x4] ;  /* 0x00000408060f7981 */ /* 0x000f64000c1e1900 */
[----:B------:R-:W5:Y:S01]  /*7650*/  LDC.64 R12, c[0x0][0x3a8] ;  /* 0x0000ea00ff0c7b82 */ /* 0x000f620000000a00 */
[----:B0-----:R-:W-:-:S05]  /*7660*/  IMAD.WIDE R10, R0, 0x4, R10 ;  /* 0x00000004000a7825 */ /* 0x001fca00078e020a */
[----:B------:R-:W2:Y:S01]  /*7670*/  LDG.E R17, desc[UR8][R10.64+0x4] ;  /* 0x000004080a117981 */ /* 0x000ea2000c1e1900 */
[----:B-----5:R-:W-:Y:S01]  /*7680*/  IMAD.WIDE R14, R15, 0x4, R12 ;  /* 0x000000040f0e7825 */ /* 0x020fe200078e020c */
[----:B--2---:R-:W-:-:S05]  /*7690*/  IADD3 R19, PT, PT, R16, R17, RZ ;  /* 0x0000001110137210 */ /* 0x004fca0007ffe0ff */
        /* <DEDUP_REMOVED lines=44> */
.L_x_105:
[----:B------:R-:W-:Y:S05]  /*7960*/  BSYNC.RECONVERGENT B0 ;  /* 0x0000000000007941 */ /* 0x000fea0003800200 */
.L_x_104:
[----:B------:R-:W-:Y:S05]  /*7970*/  @!P1 EXIT ;  /* 0x000000000000994d */ /* 0x000fea0003800000 */
[----:B------:R-:W-:Y:S01]  /*7980*/  ISETP.GE.U32.AND P0, PT, R5, 0x4, PT ;  /* 0x000000040500780c */ /* 0x000fe20003f06070 */
[----:B------:R-:W-:Y:S01]  /*7990*/  BSSY.RECONVERGENT B0, `(.L_x_106) ;  /* 0x0000021000007945 */ /* 0x000fe20003800200 */
[----:B------:R-:W-:-:S04]  /*79a0*/  LOP3.LUT R4, R4, 0x3, RZ, 0xc0, !PT ;  /* 0x0000000304047812 */ /* 0x000fc800078ec0ff */
[----:B------:R-:W-:-:S07]  /*79b0*/  ISETP.NE.AND P1, PT, R4, RZ, PT ;  /* 0x000000ff0400720c */ /* 0x000fce0003f25270 */
[----:B------:R-:W-:Y:S06]  /*79c0*/  @!P0 BRA `(.L_x_107) ;  /* 0x0000000000748947 */ /* 0x000fec0003800000 */
[----:B------:R-:W0:Y:S01]  /*79d0*/  LDC.64 R6, c[0x0][0x390] ;  /* 0x0000e400ff067b82 */ /* 0x000e220000000a00 */
[C---:B------:R-:W-:Y:S01]  /*79e0*/  IMAD.WIDE R8, R0.reuse, 0x4, R8 ;  /* 0x0000000400087825 */ /* 0x040fe200078e0208 */
[----:B------:R-:W5:Y:S04]  /*79f0*/  LDG.E R5, desc[UR8][R2.64+0x380] ;  /* 0x0003800802057981 */ /* 0x000f68000c1e1900 */
[----:B--2---:R-:W2:Y:S02]  /*7a00*/  LDG.E R13, desc[UR8][R8.64+0x4] ;  /* 0x00000408080d7981 */ /* 0x004ea4000c1e1900 */
[----:B-1----:R-:W2:Y:S01]  /*7a10*/  LDC.64 R10, c[0x0][0x3a8] ;  /* 0x0000ea00ff0a7b82 */ /* 0x002ea20000000a00 */
[----:B0-----:R-:W-:-:S05]  /*7a20*/  IMAD.WIDE R6, R0, 0x4, R6 ;  /* 0x0000000400067825 */ /* 0x001fca00078e0206 */
[----:B------:R-:W5:Y:S01]  /*7a30*/  LDG.E R14, desc[UR8][R6.64+0x4] ;  /* 0x00000408060e7981 */ /* 0x000f62000c1e1900 */
[----:B--2---:R-:W-:Y:S01]  /*7a40*/  IMAD.WIDE R12, R13, 0x4, R10 ;  /* 0x000000040d0c7825 */ /* 0x004fe200078e020a */
[----:B-----5:R-:W-:-:S05]  /*7a50*/  IADD3 R5, PT, PT, R5, R14, RZ ;  /* 0x0000000e05057210 */ /* 0x020fca0007ffe0ff */
[----:B------:R0:W-:Y:S04]  /*7a60*/  REDG.E.MIN.S32.STRONG.GPU desc[UR8][R12.64], R5 ;  /* 0x000000050c00798e */ /* 0x0001e8000c92e308 */
[----:B------:R-:W2:Y:S04]  /*7a70*/  LDG.E R14, desc[UR8][R2.64+0x380] ;  /* 0x00038008020e7981 */ /* 0x000ea8000c1e1900 */
[----:B------:R-:W2:Y:S04]  /*7a80*/  LDG.E R17, desc[UR8][R6.64+0x8] ;  /* 0x0000080806117981 */ /* 0x000ea8000c1e1900 */
[----:B------:R-:W5:Y:S01]  /*7a90*/  LDG.E R15, desc[UR8][R8.64+0x8] ;  /* 0x00000808080f7981 */ /* 0x000f62000c1e1900 */
[----:B--2---:R-:W-:-:S02]  /*7aa0*/  IMAD.IADD R17, R14, 0x1, R17 ;  /* 0x000000010e117824 */ /* 0x004fc400078e0211 */
[----:B-----5:R-:W-:-:S05]  /*7ab0*/  IMAD.WIDE R14, R15, 0x4, R10 ;  /* 0x000000040f0e7825 */ /* 0x020fca00078e020a */
[----:B------:R1:W-:Y:S04]  /*7ac0*/  REDG.E.MIN.S32.STRONG.GPU desc[UR8][R14.64], R17 ;  /* 0x000000110e00798e */ /* 0x0003e8000c92e308 */
[----:B------:R-:W2:Y:S04]  /*7ad0*/  LDG.E R16, desc[UR8][R2.64+0x380] ;  /* 0x0003800802107981 */ /* 0x000ea8000c1e1900 */
[----:B---34-:R-:W2:Y:S04]  /*7ae0*/  LDG.E R21, desc[UR8][R6.64+0xc] ;  /* 0x00000c0806157981 */ /* 0x018ea8000c1e1900 */
        /* <DEDUP_REMOVED lines=11> */
.L_x_107:
[----:B------:R-:W-:Y:S05]  /*7ba0*/  BSYNC.RECONVERGENT B0 ;  /* 0x0000000000007941 */ /* 0x000fea0003800200 */
.L_x_106:
[----:B------:R-:W-:Y:S05]  /*7bb0*/  @!P1 EXIT ;  /* 0x000000000000994d */ /* 0x000fea0003800000 */
[----:B------:R-:W0:Y:S01]  /*7bc0*/  LDC.64 R6, c[0x0][0x3a8] ;  /* 0x0000ea00ff067b82 */ /* 0x000e220000000a00 */
[----:B------:R-:W5:Y:S01]  /*7bd0*/  LDCU.64 UR4, c[0x0][0x388] ;  /* 0x00007100ff0477ac */ /* 0x000f620008000a00 */
[----:B-12---:R-:W-:Y:S01]  /*7be0*/  IMAD.MOV R12, RZ, RZ, -R4 ;  /* 0x000000ffff0c7224 */ /* 0x006fe200078e0a04 */
[----:B------:R-:W1:Y:S01]  /*7bf0*/  LDCU.64 UR6, c[0x0][0x390] ;  /* 0x00007200ff0677ac */ /* 0x000e620008000a00 */
[----:B-----5:R-:W-:Y:S02]  /*7c00*/  UIADD3 UR4, UP0, UPT, UR4, 0x4, URZ ;  /* 0x0000000404047890 */ /* 0x020fe4000ff1e0ff */
[----:B-1----:R-:W-:Y:S02]  /*7c10*/  UIADD3 UR6, UP1, UPT, UR6, 0x4, URZ ;  /* 0x0000000406067890 */ /* 0x002fe4000ff3e0ff */
[----:B------:R-:W-:Y:S02]  /*7c20*/  UIADD3.X UR5, UPT, UPT, URZ, UR5, URZ, UP0, !UPT ;  /* 0x00000005ff057290 */ /* 0x000fe400087fe4ff */
[----:B------:R-:W-:-:S12]  /*7c30*/  UIADD3.X UR7, UPT, UPT, URZ, UR7, URZ, UP1, !UPT ;  /* 0x00000007ff077290 */ /* 0x000fd80008ffe4ff */
.L_x_108:
[----:B------:R-:W-:Y:S01]  /*7c40*/  MOV R8, UR6 ;  /* 0x0000000600087c02 */ /* 0x000fe20008000f00 */
[----:B------:R-:W-:Y:S01]  /*7c50*/  IMAD.U32 R5, RZ, RZ, UR5 ;  /* 0x00000005ff057e24 */ /* 0x000fe2000f8e00ff */
[----:B------:R-:W-:Y:S01]  /*7c60*/  MOV R9, UR7 ;  /* 0x0000000700097c02 */ /* 0x000fe20008000f00 */
[----:B-1----:R-:W2:Y:S01]  /*7c70*/  LDG.E R10, desc[UR8][R2.64+0x380] ;  /* 0x00038008020a7981 */ /* 0x002ea2000c1e1900 */
[----:B------:R-:W-:Y:S01]  /*7c80*/  MOV R4, UR4 ;  /* 0x0000000400047c02 */ /* 0x000fe20008000f00 */
[----:B------:R-:W-:-:S04]  /*7c90*/  IMAD.WIDE R8, R0, 0x4, R8 ;  /* 0x0000000400087825 */ /* 0x000fc800078e0208 */
[----:B------:R-:W-:Y:S02]  /*7ca0*/  IMAD.WIDE R4, R0, 0x4, R4 ;  /* 0x0000000400047825 */ /* 0x000fe400078e0204 */
[----:B------:R-:W2:Y:S04]  /*7cb0*/  LDG.E R9, desc[UR8][R8.64] ;  /* 0x0000000808097981 */ /* 0x000ea8000c1e1900 */
[----:B------:R-:W0:Y:S01]  /*7cc0*/  LDG.E R5, desc[UR8][R4.64] ;  /* 0x0000000804057981 */ /* 0x000e22000c1e1900 */
[----:B------:R-:W-:-:S04]  /*7cd0*/  IADD3 R12, PT, PT, R12, 0x1, RZ ;  /* 0x000000010c0c7810 */ /* 0x000fc80007ffe0ff */
[----:B------:R-:W-:Y:S02]  /*7ce0*/  ISETP.NE.AND P0, PT, R12, RZ, PT ;  /* 0x000000ff0c00720c */ /* 0x000fe40003f05270 */
[----:B------:R-:W-:Y:S02]  /*7cf0*/  IADD3 R0, PT, PT, R0, 0x1, RZ ;  /* 0x0000000100007810 */ /* 0x000fe40007ffe0ff */
[----:B--2---:R-:W-:Y:S01]  /*7d00*/  IADD3 R13, PT, PT, R10, R9, RZ ;  /* 0x000000090a0d7210 */ /* 0x004fe20007ffe0ff */
[----:B0-----:R-:W-:-:S05]  /*7d10*/  IMAD.WIDE R10, R5, 0x4, R6 ;  /* 0x00000004050a7825 */ /* 0x001fca00078e0206 */
[----:B------:R1:W-:Y:S03]  /*7d20*/  REDG.E.MIN.S32.STRONG.GPU desc[UR8][R10.64], R13 ;  /* 0x0000000d0a00798e */ /* 0x0003e6000c92e308 */
[----:B------:R-:W-:Y:S05]  /*7d30*/  @P0 BRA `(.L_x_108) ;  /* 0xfffffffc00c00947 */ /* 0x000fea000383ffff */
[----:B------:R-:W-:Y:S05]  /*7d40*/  EXIT ;  /* 0x000000000000794d */ /* 0x000fea0003800000 */
.L_x_109:
        /* <DEDUP_REMOVED lines=11> */
.L_x_111:


//--------------------- .nv.shared.reserved.0     --------------------------
	.section	.nv.shared.reserved.0,"aw",@nobits
	.weak		__nv_reservedSMEM_offset_0_alias
	.size		__nv_reservedSMEM_offset_0_alias, 0, 64
	.other		__nv_reservedSMEM_offset_0_alias,@"STO_CUDA_RESERVED_SHARED STV_DEFAULT"
__nv_reservedSMEM_offset_0_alias:
	.zero		0
	.zero		64


//--------------------- .nv.constant0._Z12SSSP_kernel2PbPiS0_S_i --------------------------
	.section	.nv.constant0._Z12SSSP_kernel2PbPiS0_S_i,"a",@progbits
	.sectionflags	@""
	.align	4
.nv.constant0._Z12SSSP_kernel2PbPiS0_S_i:
	.zero		932


//--------------------- .nv.constant0._Z12SSSP_kernel1PiS_S_PbS_S_i --------------------------
	.section	.nv.constant0._Z12SSSP_kernel1PiS_S_PbS_S_i,"a",@progbits
	.sectionflags	@""
	.align	4
.nv.constant0._Z12SSSP_kernel1PiS_S_PbS_S_i:
	.zero		948


//--------------------- SYMBOLS --------------------------

	.type		.nv.reservedSmem.offset0,@object
	.size		.nv.reservedSmem.offset0,0x4
